// auto-generated by cutlass_sweep.gemm — config: {"arch": "sm_100", "cluster_m": 4, "cluster_n": 2, "dtype": "fp16", "dtype_b": "fp16", "layout": "tn", "stages": 6, "tile_k": 64, "tile_m": 128, "tile_n": 128}
#include "cutlass/cutlass.h"
#include "cutlass/gemm/collective/collective_builder.hpp"
#include "cutlass/gemm/device/gemm_universal_adapter.h"
#include "cutlass/gemm/kernel/gemm_universal.hpp"
#include "cutlass/epilogue/collective/collective_builder.hpp"

using ElemA = cutlass::half_t;
using ElemB = cutlass::half_t;
using ElemCD = cutlass::half_t;
using Acc  = float;
using TileShape    = cute::Shape<cute::_128, cute::_128, cute::_64>;
using ClusterShape = cute::Shape<cute::_4, cute::_2, cute::_1>;

using CollectiveEpilogue = typename cutlass::epilogue::collective::CollectiveBuilder<
    cutlass::arch::Sm100, cutlass::arch::OpClassTensorOp,
    TileShape, ClusterShape,
    cutlass::epilogue::collective::EpilogueTileAuto,
    Acc, Acc,
    ElemCD, cutlass::layout::RowMajor, 128 / cutlass::sizeof_bits<ElemCD>::value,
    ElemCD, cutlass::layout::RowMajor, 128 / cutlass::sizeof_bits<ElemCD>::value,
    cutlass::epilogue::collective::EpilogueScheduleAuto
  >::CollectiveOp;

using CollectiveMainloop = typename cutlass::gemm::collective::CollectiveBuilder<
    cutlass::arch::Sm100, cutlass::arch::OpClassTensorOp,
    ElemA, cutlass::layout::ColumnMajor, 128 / cutlass::sizeof_bits<ElemA>::value,
    ElemB, cutlass::layout::RowMajor, 128 / cutlass::sizeof_bits<ElemB>::value,
    Acc,
    TileShape, ClusterShape,
    cutlass::gemm::collective::StageCount<6>,
    cutlass::gemm::collective::KernelScheduleAuto
  >::CollectiveOp;

using GemmKernel = cutlass::gemm::kernel::GemmUniversal<
    cute::Shape<int,int,int,int>,
    CollectiveMainloop,
    CollectiveEpilogue
>;
using Gemm = cutlass::gemm::device::GemmUniversalAdapter<GemmKernel>;

// Force the device kernel symbol into the cubin without needing a host main.
auto* _anchor = &cutlass::device_kernel<GemmKernel>;


// ===== COMPILED SASS (sm_100a) =====

	.target	sm_100a

	.elftype	@"ET_EXEC"


//--------------------- .note.nv.tkinfo           --------------------------
	.section	.note.nv.tkinfo,"",@"SHT_NOTE"
	.sectionflags	@"SHF_NOTE_NV_TKINFO"
	.tkinfo
        /*0018*/ 	.word	0x00000002
        /*0030*/ 	.string	""
        /*0030*/ 	.string	"ptxas"
        /*0030*/ 	.string	"Cuda compilation tools, release 13.0, V13.0.88"
        /*0030*/ 	.string	"Build cuda_13.0.r13.0/compiler.36424714_0"
        /*0030*/ 	.string	"-arch sm_100a -m 64 "



//--------------------- .note.nv.cuinfo           --------------------------
	.section	.note.nv.cuinfo,"",@"SHT_NOTE"
	.sectionflags	@"SHF_NOTE_NV_CUINFO"
        /*0018*/ 	.short	0x0002
        /*001a*/ 	.short	0x0064
        /*001c*/ 	.short	0x0082
	.zero		2


//--------------------- .nv.info                  --------------------------
	.section	.nv.info,"",@"SHT_CUDA_INFO"
	.align	4


	//----- nvinfo : EIATTR_REGCOUNT
	.align		4
        /*0000*/ 	.byte	0x04, 0x2f
        /*0002*/ 	.short	(.L_19 - .L_18)
	.align		4
.L_18:
        /*0004*/ 	.word	index@(_ZN7cutlass13device_kernelINS_4gemm6kernel13GemmUniversalIN4cute5tupleIJiiiiEEENS1_10collective13CollectiveMmaINS1_35MainloopSm100TmaUmmaWarpSpecializedILi6ELi2ELi4ENS5_IJNS4_1CILi4EEENSA_ILi2EEENSA_ILi1EEEEEEEENS5_IJNSA_ILi128EEESG_NSA_ILi64EEEEEENS_6half_tENS5_IJSD_llEEESJ_SK_NS4_8TiledMMAINS4_8MMA_AtomIJNS4_26SM100_MMA_F16BF16_2x1SM_SSISJ_SJ_fLi128ELi128ELNS4_4UMMA5MajorE1ELSP_1ELNSO_7ScaleInE0ELSQ_0EEEEEENS4_6LayoutINS5_IJSD_SD_SD_EEENS5_IJNSA_ILi0EEESV_SV_EEEEENS5_IJNS4_10UnderscoreESY_SY_EEEEENS4_28SM100_TMA_2SM_LOAD_MULTICASTENS4_14ComposedLayoutINS4_7SwizzleILi3ELi4ELi3EEENS4_18smem_ptr_flag_bitsILi16EEENST_INS5_IJSH_NSA_ILi8EEEEEENS5_IJSD_SH_EEEEEEEvNS4_8identityES11_S1B_vS1C_EENS_8epilogue10collective18CollectiveEpilogueINS1E_23Sm100TmaWarpSpecializedILi4ELi2ELi16ELb1ELb0EEEJNS5_IJSH_SG_SH_EEENS5_IJNST_ISH_SD_EENST_INS5_IJNSA_ILi16EEESC_EEES19_EEEEESJ_NS5_IJlSD_lEEESJ_S1P_NS1E_6fusion15FusionCallbacksIS1I_NS1Q_17LinearCombinationISJ_fSJ_fLNS_15FloatRoundStyleE2EEES1J_S1O_JEEENS4_5SM1004TMEM4LOAD26SM100_TMEM_LOAD_32dp32b16xENS4_13SM90_TMA_LOADENS12_INS13_ILi1ELi4ELi3EEES16_NST_INS5_IJS17_S1L_EEENS5_IJS1L_SD_EEEEEEENS4_39AutoVectorizingCopyWithAssumedAlignmentILi128EEENS4_14SM90_TMA_STOREES25_S27_S27_EEEvvEEEEvNT_6ParamsE)
        /*0008*/ 	.word	0x0000005f


	//----- nvinfo : EIATTR_FRAME_SIZE
	.align		4
.L_19:
        /*000c*/ 	.byte	0x04, 0x11
        /*000e*/ 	.short	(.L_21 - .L_20)
	.align		4
.L_20:
        /*0010*/ 	.word	index@($__internal_2_$__cuda_sm10x_tcgen05_guardrail_trap_unallocated_columns_being_dealloced)
        /*0014*/ 	.word	0x00000000


	//----- nvinfo : EIATTR_FRAME_SIZE
	.align		4
.L_21:
        /*0018*/ 	.byte	0x04, 0x11
        /*001a*/ 	.short	(.L_23 - .L_22)
	.align		4
.L_22:
        /*001c*/ 	.word	index@($__internal_1_$__cuda_sm10x_tcgen05_guardrail_trap_phase_invalid_during_alloc)
        /*0020*/ 	.word	0x00000000


	//----- nvinfo : EIATTR_FRAME_SIZE
	.align		4
.L_23:
        /*0024*/ 	.byte	0x04, 0x11
        /*0026*/ 	.short	(.L_25 - .L_24)
	.align		4
.L_24:
        /*0028*/ 	.word	index@($__internal_0_$__cuda_sm10x_tcgen05_guardrail_trap_col_being_dealloced_not_returned_by_alloc)
        /*002c*/ 	.word	0x00000000


	//----- nvinfo : EIATTR_FRAME_SIZE
	.align		4
.L_25:
        /*0030*/ 	.byte	0x04, 0x11
        /*0032*/ 	.short	(.L_27 - .L_26)
	.align		4
.L_26:
        /*0034*/ 	.word	index@(_ZN7cutlass13device_kernelINS_4gemm6kernel13GemmUniversalIN4cute5tupleIJiiiiEEENS1_10collective13CollectiveMmaINS1_35MainloopSm100TmaUmmaWarpSpecializedILi6ELi2ELi4ENS5_IJNS4_1CILi4EEENSA_ILi2EEENSA_ILi1EEEEEEEENS5_IJNSA_ILi128EEESG_NSA_ILi64EEEEEENS_6half_tENS5_IJSD_llEEESJ_SK_NS4_8TiledMMAINS4_8MMA_AtomIJNS4_26SM100_MMA_F16BF16_2x1SM_SSISJ_SJ_fLi128ELi128ELNS4_4UMMA5MajorE1ELSP_1ELNSO_7ScaleInE0ELSQ_0EEEEEENS4_6LayoutINS5_IJSD_SD_SD_EEENS5_IJNSA_ILi0EEESV_SV_EEEEENS5_IJNS4_10UnderscoreESY_SY_EEEEENS4_28SM100_TMA_2SM_LOAD_MULTICASTENS4_14ComposedLayoutINS4_7SwizzleILi3ELi4ELi3EEENS4_18smem_ptr_flag_bitsILi16EEENST_INS5_IJSH_NSA_ILi8EEEEEENS5_IJSD_SH_EEEEEEEvNS4_8identityES11_S1B_vS1C_EENS_8epilogue10collective18CollectiveEpilogueINS1E_23Sm100TmaWarpSpecializedILi4ELi2ELi16ELb1ELb0EEEJNS5_IJSH_SG_SH_EEENS5_IJNST_ISH_SD_EENST_INS5_IJNSA_ILi16EEESC_EEES19_EEEEESJ_NS5_IJlSD_lEEESJ_S1P_NS1E_6fusion15FusionCallbacksIS1I_NS1Q_17LinearCombinationISJ_fSJ_fLNS_15FloatRoundStyleE2EEES1J_S1O_JEEENS4_5SM1004TMEM4LOAD26SM100_TMEM_LOAD_32dp32b16xENS4_13SM90_TMA_LOADENS12_INS13_ILi1ELi4ELi3EEES16_NST_INS5_IJS17_S1L_EEENS5_IJS1L_SD_EEEEEEENS4_39AutoVectorizingCopyWithAssumedAlignmentILi128EEENS4_14SM90_TMA_STOREES25_S27_S27_EEEvvEEEEvNT_6ParamsE)
        /*0038*/ 	.word	0x00000000


	//----- nvinfo : EIATTR_MIN_STACK_SIZE
	.align		4
.L_27:
        /*003c*/ 	.byte	0x04, 0x12
        /*003e*/ 	.short	(.L_29 - .L_28)
	.align		4
.L_28:
        /*0040*/ 	.word	index@(_ZN7cutlass13device_kernelINS_4gemm6kernel13GemmUniversalIN4cute5tupleIJiiiiEEENS1_10collective13CollectiveMmaINS1_35MainloopSm100TmaUmmaWarpSpecializedILi6ELi2ELi4ENS5_IJNS4_1CILi4EEENSA_ILi2EEENSA_ILi1EEEEEEEENS5_IJNSA_ILi128EEESG_NSA_ILi64EEEEEENS_6half_tENS5_IJSD_llEEESJ_SK_NS4_8TiledMMAINS4_8MMA_AtomIJNS4_26SM100_MMA_F16BF16_2x1SM_SSISJ_SJ_fLi128ELi128ELNS4_4UMMA5MajorE1ELSP_1ELNSO_7ScaleInE0ELSQ_0EEEEEENS4_6LayoutINS5_IJSD_SD_SD_EEENS5_IJNSA_ILi0EEESV_SV_EEEEENS5_IJNS4_10UnderscoreESY_SY_EEEEENS4_28SM100_TMA_2SM_LOAD_MULTICASTENS4_14ComposedLayoutINS4_7SwizzleILi3ELi4ELi3EEENS4_18smem_ptr_flag_bitsILi16EEENST_INS5_IJSH_NSA_ILi8EEEEEENS5_IJSD_SH_EEEEEEEvNS4_8identityES11_S1B_vS1C_EENS_8epilogue10collective18CollectiveEpilogueINS1E_23Sm100TmaWarpSpecializedILi4ELi2ELi16ELb1ELb0EEEJNS5_IJSH_SG_SH_EEENS5_IJNST_ISH_SD_EENST_INS5_IJNSA_ILi16EEESC_EEES19_EEEEESJ_NS5_IJlSD_lEEESJ_S1P_NS1E_6fusion15FusionCallbacksIS1I_NS1Q_17LinearCombinationISJ_fSJ_fLNS_15FloatRoundStyleE2EEES1J_S1O_JEEENS4_5SM1004TMEM4LOAD26SM100_TMEM_LOAD_32dp32b16xENS4_13SM90_TMA_LOADENS12_INS13_ILi1ELi4ELi3EEES16_NST_INS5_IJS17_S1L_EEENS5_IJS1L_SD_EEEEEEENS4_39AutoVectorizingCopyWithAssumedAlignmentILi128EEENS4_14SM90_TMA_STOREES25_S27_S27_EEEvvEEEEvNT_6ParamsE)
        /*0044*/ 	.word	0x00000000
.L_29:


//--------------------- .nv.compat                --------------------------
	.section	.nv.compat,"",@"SHT_CUDA_COMPAT_INFO"
	.align	4
        /*0000*/ 	.byte	0x02, 0x09, 0x01, 0x00, 0x02, 0x02, 0x02, 0x00, 0x02, 0x05, 0x05, 0x00, 0x03, 0x07, 0x01, 0x01
        /*0010*/ 	.byte	0x02, 0x03, 0x01, 0x00, 0x02, 0x06, 0x01, 0x00, 0x04, 0x0b, 0x08, 0x00, 0x09, 0x00, 0x00, 0x00
        /*0020*/ 	.byte	0x00, 0x00, 0x00, 0x00


//--------------------- .nv.info._ZN7cutlass13device_kernelINS_4gemm6kernel13GemmUniversalIN4cute5tupleIJiiiiEEENS1_10collective13CollectiveMmaINS1_35MainloopSm100TmaUmmaWarpSpecializedILi6ELi2ELi4ENS5_IJNS4_1CILi4EEENSA_ILi2EEENSA_ILi1EEEEEEEENS5_IJNSA_ILi128EEESG_NSA_ILi64EEEEEENS_6half_tENS5_IJSD_llEEESJ_SK_NS4_8TiledMMAINS4_8MMA_AtomIJNS4_26SM100_MMA_F16BF16_2x1SM_SSISJ_SJ_fLi128ELi128ELNS4_4UMMA5MajorE1ELSP_1ELNSO_7ScaleInE0ELSQ_0EEEEEENS4_6LayoutINS5_IJSD_SD_SD_EEENS5_IJNSA_ILi0EEESV_SV_EEEEENS5_IJNS4_10UnderscoreESY_SY_EEEEENS4_28SM100_TMA_2SM_LOAD_MULTICASTENS4_14ComposedLayoutINS4_7SwizzleILi3ELi4ELi3EEENS4_18smem_ptr_flag_bitsILi16EEENST_INS5_IJSH_NSA_ILi8EEEEEENS5_IJSD_SH_EEEEEEEvNS4_8identityES11_S1B_vS1C_EENS_8epilogue10collective18CollectiveEpilogueINS1E_23Sm100TmaWarpSpecializedILi4ELi2ELi16ELb1ELb0EEEJNS5_IJSH_SG_SH_EEENS5_IJNST_ISH_SD_EENST_INS5_IJNSA_ILi16EEESC_EEES19_EEEEESJ_NS5_IJlSD_lEEESJ_S1P_NS1E_6fusion15FusionCallbacksIS1I_NS1Q_17LinearCombinationISJ_fSJ_fLNS_15FloatRoundStyleE2EEES1J_S1O_JEEENS4_5SM1004TMEM4LOAD26SM100_TMEM_LOAD_32dp32b16xENS4_13SM90_TMA_LOADENS12_INS13_ILi1ELi4ELi3EEES16_NST_INS5_IJS17_S1L_EEENS5_IJS1L_SD_EEEEEEENS4_39AutoVectorizingCopyWithAssumedAlignmentILi128EEENS4_14SM90_TMA_STOREES25_S27_S27_EEEvvEEEEvNT_6ParamsE --------------------------
	.section	.nv.info._ZN7cutlass13device_kernelINS_4gemm6kernel13GemmUniversalIN4cute5tupleIJiiiiEEENS1_10collective13CollectiveMmaINS1_35MainloopSm100TmaUmmaWarpSpecializedILi6ELi2ELi4ENS5_IJNS4_1CILi4EEENSA_ILi2EEENSA_ILi1EEEEEEEENS5_IJNSA_ILi128EEESG_NSA_ILi64EEEEEENS_6half_tENS5_IJSD_llEEESJ_SK_NS4_8TiledMMAINS4_8MMA_AtomIJNS4_26SM100_MMA_F16BF16_2x1SM_SSISJ_SJ_fLi128ELi128ELNS4_4UMMA5MajorE1ELSP_1ELNSO_7ScaleInE0ELSQ_0EEEEEENS4_6LayoutINS5_IJSD_SD_SD_EEENS5_IJNSA_ILi0EEESV_SV_EEEEENS5_IJNS4_10UnderscoreESY_SY_EEEEENS4_28SM100_TMA_2SM_LOAD_MULTICASTENS4_14ComposedLayoutINS4_7SwizzleILi3ELi4ELi3EEENS4_18smem_ptr_flag_bitsILi16EEENST_INS5_IJSH_NSA_ILi8EEEEEENS5_IJSD_SH_EEEEEEEvNS4_8identityES11_S1B_vS1C_EENS_8epilogue10collective18CollectiveEpilogueINS1E_23Sm100TmaWarpSpecializedILi4ELi2ELi16ELb1ELb0EEEJNS5_IJSH_SG_SH_EEENS5_IJNST_ISH_SD_EENST_INS5_IJNSA_ILi16EEESC_EEES19_EEEEESJ_NS5_IJlSD_lEEESJ_S1P_NS1E_6fusion15FusionCallbacksIS1I_NS1Q_17LinearCombinationISJ_fSJ_fLNS_15FloatRoundStyleE2EEES1J_S1O_JEEENS4_5SM1004TMEM4LOAD26SM100_TMEM_LOAD_32dp32b16xENS4_13SM90_TMA_LOADENS12_INS13_ILi1ELi4ELi3EEES16_NST_INS5_IJS17_S1L_EEENS5_IJS1L_SD_EEEEEEENS4_39AutoVectorizingCopyWithAssumedAlignmentILi128EEENS4_14SM90_TMA_STOREES25_S27_S27_EEEvvEEEEvNT_6ParamsE,"",@"SHT_CUDA_INFO"
	.sectionflags	@""
	.align	4


	//----- nvinfo : EIATTR_CUDA_API_VERSION
	.align		4
        /*0000*/ 	.byte	0x04, 0x37
        /*0002*/ 	.short	(.L_31 - .L_30)
.L_30:
        /*0004*/ 	.word	0x00000082


	//----- nvinfo : EIATTR_KPARAM_INFO
	.align		4
.L_31:
        /*0008*/ 	.byte	0x04, 0x17
        /*000a*/ 	.short	(.L_33 - .L_32)
.L_32:
        /*000c*/ 	.word	0x00000000
        /*0010*/ 	.short	0x0000
        /*0012*/ 	.short	0x0000
        /*0014*/ 	.byte	0x00, 0xf0, 0x01, 0x20


	//----- nvinfo : EIATTR_AT_ENTRY_FRAGMENTS
	.align		4
.L_33:
        /*0018*/ 	.byte	0x04, 0x4f
        /*001a*/ 	.short	(.L_35 - .L_34)


	//   ....[0]....
.L_34:
        /*001c*/ 	.word	0x00000007


	//----- nvinfo : EIATTR_RESERVED_SMEM_USED
	.align		4
.L_35:
        /*0020*/ 	.byte	0x01, 0x41
	.zero		2


	//----- nvinfo : EIATTR_SPARSE_MMA_MASK
	.align		4
        /*0024*/ 	.byte	0x03, 0x50
        /*0026*/ 	.short	0x0000


	//----- nvinfo : EIATTR_TCGEN05_2CTA_USED
	.align		4
        /*0028*/ 	.byte	0x01, 0x52
	.zero		2


	//----- nvinfo : EIATTR_MAXREG_COUNT
	.align		4
        /*002c*/ 	.byte	0x03, 0x1b
        /*002e*/ 	.short	0x00ff


	//----- nvinfo : EIATTR_NUM_BARRIERS
	.align		4
        /*0030*/ 	.byte	0x02, 0x4c
        /*0032*/ 	.byte	0x07
	.zero		1


	//----- nvinfo : EIATTR_EXTERNS
	.align		4
        /*0034*/ 	.byte	0x04, 0x0f
        /*0036*/ 	.short	(.L_37 - .L_36)


	//   ....[0]....
	.align		4
.L_36:
        /*0038*/ 	.word	index@(__assertfail)


	//----- nvinfo : EIATTR_MERCURY_ISA_VERSION
	.align		4
.L_37:
        /*003c*/ 	.byte	0x03, 0x5f
        /*003e*/ 	.short	0x0101


	//----- nvinfo : EIATTR_INT_WARP_WIDE_INSTR_OFFSETS
	.align		4
        /*0040*/ 	.byte	0x04, 0x31
        /*0042*/ 	.short	(.L_39 - .L_38)


	//   ....[0]....
.L_38:
        /*0044*/ 	.word	0x00000d90


	//   ....[1]....
        /*0048*/ 	.word	0x00000e30


	//   ....[2]....
        /*004c*/ 	.word	0x000024c0


	//   ....[3]....
        /*0050*/ 	.word	0x000044a0


	//   ....[4]....
        /*0054*/ 	.word	0x000044c0


	//   ....[5]....
        /*0058*/ 	.word	0x000044f0


	//   ....[6]....
        /*005c*/ 	.word	0x00004e00


	//   ....[7]....
        /*0060*/ 	.word	0x00004e20


	//   ....[8]....
        /*0064*/ 	.word	0x00004ef0


	//   ....[9]....
        /*0068*/ 	.word	0x00004fd0


	//   ....[10]....
        /*006c*/ 	.word	0x00004ff0


	//   ....[11]....
        /*0070*/ 	.word	0x000050b0


	//   ....[12]....
        /*0074*/ 	.word	0x000051b0


	//   ....[13]....
        /*0078*/ 	.word	0x000051d0


	//   ....[14]....
        /*007c*/ 	.word	0x00005300


	//   ....[15]....
        /*0080*/ 	.word	0x00005480


	//   ....[16]....
        /*0084*/ 	.word	0x00005490


	//   ....[17]....
        /*0088*/ 	.word	0x000055b0


	//----- nvinfo : EIATTR_COOP_GROUP_MASK_REGIDS
	.align		4
.L_39:
        /*008c*/ 	.byte	0x04, 0x29
        /*008e*/ 	.short	(.L_41 - .L_40)


	//   ....[0]....
.L_40:
        /*0090*/ 	.word	0xffffffff


	//   ....[1]....
        /*0094*/ 	.word	0xffffffff


	//   ....[2]....
        /*0098*/ 	.word	0xffffffff


	//   ....[3]....
        /*009c*/ 	.word	0xffffffff


	//   ....[4]....
        /*00a0*/ 	.word	0xffffffff


	//   ....[5]....
        /*00a4*/ 	.word	0xffffffff


	//   ....[6]....
        /*00a8*/ 	.word	0xffffffff


	//   ....[7]....
        /*00ac*/ 	.word	0xffffffff


	//   ....[8]....
        /*00b0*/ 	.word	0xffffffff


	//   ....[9]....
        /*00b4*/ 	.word	0xffffffff


	//   ....[10]....
        /*00b8*/ 	.word	0xffffffff


	//   ....[11]....
        /*00bc*/ 	.word	0xffffffff


	//   ....[12]....
        /*00c0*/ 	.word	0xffffffff


	//   ....[13]....
        /*00c4*/ 	.word	0xffffffff


	//----- nvinfo : EIATTR_COOP_GROUP_INSTR_OFFSETS
	.align		4
.L_41:
        /*00c8*/ 	.byte	0x04, 0x28
        /*00ca*/ 	.short	(.L_43 - .L_42)


	//   ....[0]....
.L_42:
        /*00cc*/ 	.word	0x000000c0


	//   ....[1]....
        /*00d0*/ 	.word	0x00000500


	//   ....[2]....
        /*00d4*/ 	.word	0x00000700


	//   ....[3]....
        /*00d8*/ 	.word	0x00000890


	//   ....[4]....
        /*00dc*/ 	.word	0x00000980


	//   ....[5]....
        /*00e0*/ 	.word	0x00000ae0


	//   ....[6]....
        /*00e4*/ 	.word	0x00000c70


	//   ....[7]....
        /*00e8*/ 	.word	0x00000eb0


	//   ....[8]....
        /*00ec*/ 	.word	0x000023a0


	//   ....[9]....
        /*00f0*/ 	.word	0x000032a0


	//   ....[10]....
        /*00f4*/ 	.word	0x00003770


	//   ....[11]....
        /*00f8*/ 	.word	0x000037a0


	//   ....[12]....
        /*00fc*/ 	.word	0x000043a0


	//   ....[13]....
        /*0100*/ 	.word	0x000045b0


	//----- nvinfo : EIATTR_VRC_CTA_INIT_COUNT
	.align		4
.L_43:
        /*0104*/ 	.byte	0x02, 0x4a
        /*0106*/ 	.byte	0x80
	.zero		1


	//----- nvinfo : EIATTR_SYSCALL_OFFSETS
	.align		4
        /*0108*/ 	.byte	0x04, 0x46
        /*010a*/ 	.short	(.L_45 - .L_44)


	//   ....[0]....
.L_44:
        /*010c*/ 	.word	0x000060f0


	//   ....[1]....
        /*0110*/ 	.word	0x000061e0


	//   ....[2]....
        /*0114*/ 	.word	0x000068e0


	//   ....[3]....
        /*0118*/ 	.word	0x00007200


	//   ....[4]....
        /*011c*/ 	.word	0x00007ac0


	//   ....[5]....
        /*0120*/ 	.word	0x00008380


	//----- nvinfo : EIATTR_MBARRIER_INSTR_OFFSETS
	.align		4
.L_45:
        /*0124*/ 	.byte	0x04, 0x39
        /*0126*/ 	.short	(.L_47 - .L_46)


	//   ....[0]....
.L_46:
        /*0128*/ 	.word	0x00000630
        /*012c*/ 	.word	0x000000ff
        /*0130*/ 	.word	0x00000000
        /*0134*/ 	.short	0x0100
        /*0136*/ 	.byte	0x07
	.zero		1


	//   ....[1]....
        /*0138*/ 	.word	0x00000640
        /*013c*/ 	.word	0x000000ff
        /*0140*/ 	.word	0x00000030
        /*0144*/ 	.short	0x0100
        /*0146*/ 	.byte	0x07
	.zero		1


	//   ....[2]....
        /*0148*/ 	.word	0x00000650
        /*014c*/ 	.word	0x000000ff
        /*0150*/ 	.word	0x00000008
        /*0154*/ 	.short	0x0100
        /*0156*/ 	.byte	0x07
	.zero		1


	//   ....[3]....
        /*0158*/ 	.word	0x00000660
        /*015c*/ 	.word	0x000000ff
        /*0160*/ 	.word	0x00000038
        /*0164*/ 	.short	0x0100
        /*0166*/ 	.byte	0x07
	.zero		1


	//   ....[4]....
        /*0168*/ 	.word	0x00000670
        /*016c*/ 	.word	0x000000ff
        /*0170*/ 	.word	0x00000010
        /*0174*/ 	.short	0x0100
        /*0176*/ 	.byte	0x07
	.zero		1


	//   ....[5]....
        /*0178*/ 	.word	0x00000680
        /*017c*/ 	.word	0x000000ff
        /*0180*/ 	.word	0x00000040
        /*0184*/ 	.short	0x0100
        /*0186*/ 	.byte	0x07
	.zero		1


	//   ....[6]....
        /*0188*/ 	.word	0x00000690
        /*018c*/ 	.word	0x000000ff
        /*0190*/ 	.word	0x00000018
        /*0194*/ 	.short	0x0100
        /*0196*/ 	.byte	0x07
	.zero		1


	//   ....[7]....
        /*0198*/ 	.word	0x000006a0
        /*019c*/ 	.word	0x000000ff
        /*01a0*/ 	.word	0x00000048
        /*01a4*/ 	.short	0x0100
        /*01a6*/ 	.byte	0x07
	.zero		1


	//   ....[8]....
        /*01a8*/ 	.word	0x000006b0
        /*01ac*/ 	.word	0x000000ff
        /*01b0*/ 	.word	0x00000020
        /*01b4*/ 	.short	0x0100
        /*01b6*/ 	.byte	0x07
	.zero		1


	//   ....[9]....
        /*01b8*/ 	.word	0x000006c0
        /*01bc*/ 	.word	0x000000ff
        /*01c0*/ 	.word	0x00000050
        /*01c4*/ 	.short	0x0100
        /*01c6*/ 	.byte	0x07
	.zero		1


	//   ....[10]....
        /*01c8*/ 	.word	0x000006d0
        /*01cc*/ 	.word	0x000000ff
        /*01d0*/ 	.word	0x00000028
        /*01d4*/ 	.short	0x0100
        /*01d6*/ 	.byte	0x07
	.zero		1


	//   ....[11]....
        /*01d8*/ 	.word	0x000006e0
        /*01dc*/ 	.word	0x000000ff
        /*01e0*/ 	.word	0x00000058
        /*01e4*/ 	.short	0x0100
        /*01e6*/ 	.byte	0x07
	.zero		1


	//   ....[12]....
        /*01e8*/ 	.word	0x00000800
        /*01ec*/ 	.word	0x000000ff
        /*01f0*/ 	.word	0x00000060
        /*01f4*/ 	.short	0x0100
        /*01f6*/ 	.byte	0x07
	.zero		1


	//   ....[13]....
        /*01f8*/ 	.word	0x00000810
        /*01fc*/ 	.word	0x000000ff
        /*0200*/ 	.word	0x00000080
        /*0204*/ 	.short	0x0100
        /*0206*/ 	.byte	0x07
	.zero		1


	//   ....[14]....
        /*0208*/ 	.word	0x00000820
        /*020c*/ 	.word	0x000000ff
        /*0210*/ 	.word	0x00000068
        /*0214*/ 	.short	0x0100
        /*0216*/ 	.byte	0x07
	.zero		1


	//   ....[15]....
        /*0218*/ 	.word	0x00000830
        /*021c*/ 	.word	0x000000ff
        /*0220*/ 	.word	0x00000088
        /*0224*/ 	.short	0x0100
        /*0226*/ 	.byte	0x07
	.zero		1


	//   ....[16]....
        /*0228*/ 	.word	0x00000840
        /*022c*/ 	.word	0x000000ff
        /*0230*/ 	.word	0x00000070
        /*0234*/ 	.short	0x0100
        /*0236*/ 	.byte	0x07
	.zero		1


	//   ....[17]....
        /*0238*/ 	.word	0x00000850
        /*023c*/ 	.word	0x000000ff
        /*0240*/ 	.word	0x00000090
        /*0244*/ 	.short	0x0100
        /*0246*/ 	.byte	0x07
	.zero		1


	//   ....[18]....
        /*0248*/ 	.word	0x00000860
        /*024c*/ 	.word	0x000000ff
        /*0250*/ 	.word	0x00000078
        /*0254*/ 	.short	0x0100
        /*0256*/ 	.byte	0x07
	.zero		1


	//   ....[19]....
        /*0258*/ 	.word	0x00000870
        /*025c*/ 	.word	0x000000ff
        /*0260*/ 	.word	0x00000098
        /*0264*/ 	.short	0x0100
        /*0266*/ 	.byte	0x07
	.zero		1


	//   ....[20]....
        /*0268*/ 	.word	0x00000950
        /*026c*/ 	.word	0x000000ff
        /*0270*/ 	.word	0x000000a0
        /*0274*/ 	.short	0x0100
        /*0276*/ 	.byte	0x05
	.zero		1


	//   ....[21]....
        /*0278*/ 	.word	0x00000960
        /*027c*/ 	.word	0x000000ff
        /*0280*/ 	.word	0x000000a8
        /*0284*/ 	.short	0x0100
        /*0286*/ 	.byte	0x05
	.zero		1


	//   ....[22]....
        /*0288*/ 	.word	0x00000a90
        /*028c*/ 	.word	0x000000ff
        /*0290*/ 	.word	0x000000b0
        /*0294*/ 	.short	0x0100
        /*0296*/ 	.byte	0x05
	.zero		1


	//   ....[23]....
        /*0298*/ 	.word	0x00000aa0
        /*029c*/ 	.word	0x000000ff
        /*02a0*/ 	.word	0x000000c0
        /*02a4*/ 	.short	0x0100
        /*02a6*/ 	.byte	0x05
	.zero		1


	//   ....[24]....
        /*02a8*/ 	.word	0x00000ab0
        /*02ac*/ 	.word	0x000000ff
        /*02b0*/ 	.word	0x000000b8
        /*02b4*/ 	.short	0x0100
        /*02b6*/ 	.byte	0x05
	.zero		1


	//   ....[25]....
        /*02b8*/ 	.word	0x00000ac0
        /*02bc*/ 	.word	0x000000ff
        /*02c0*/ 	.word	0x000000c8
        /*02c4*/ 	.short	0x0100
        /*02c6*/ 	.byte	0x05
	.zero		1


	//   ....[26]....
        /*02c8*/ 	.word	0x00000be0
        /*02cc*/ 	.word	0x000000ff
        /*02d0*/ 	.word	0x000000d0
        /*02d4*/ 	.short	0x0100
        /*02d6*/ 	.byte	0x07
	.zero		1


	//   ....[27]....
        /*02d8*/ 	.word	0x00000bf0
        /*02dc*/ 	.word	0x000000ff
        /*02e0*/ 	.word	0x000000f0
        /*02e4*/ 	.short	0x0100
        /*02e6*/ 	.byte	0x07
	.zero		1


	//   ....[28]....
        /*02e8*/ 	.word	0x00000c00
        /*02ec*/ 	.word	0x000000ff
        /*02f0*/ 	.word	0x000000d8
        /*02f4*/ 	.short	0x0100
        /*02f6*/ 	.byte	0x07
	.zero		1


	//   ....[29]....
        /*02f8*/ 	.word	0x00000c10
        /*02fc*/ 	.word	0x000000ff
        /*0300*/ 	.word	0x000000f8
        /*0304*/ 	.short	0x0100
        /*0306*/ 	.byte	0x07
	.zero		1


	//   ....[30]....
        /*0308*/ 	.word	0x00000c20
        /*030c*/ 	.word	0x000000ff
        /*0310*/ 	.word	0x000000e0
        /*0314*/ 	.short	0x0100
        /*0316*/ 	.byte	0x07
	.zero		1


	//   ....[31]....
        /*0318*/ 	.word	0x00000c30
        /*031c*/ 	.word	0x000000ff
        /*0320*/ 	.word	0x00000100
        /*0324*/ 	.short	0x0100
        /*0326*/ 	.byte	0x07
	.zero		1


	//   ....[32]....
        /*0328*/ 	.word	0x00000c40
        /*032c*/ 	.word	0x000000ff
        /*0330*/ 	.word	0x000000e8
        /*0334*/ 	.short	0x0100
        /*0336*/ 	.byte	0x07
	.zero		1


	//   ....[33]....
        /*0338*/ 	.word	0x00000c50
        /*033c*/ 	.word	0x000000ff
        /*0340*/ 	.word	0x00000108
        /*0344*/ 	.short	0x0100
        /*0346*/ 	.byte	0x07
	.zero		1


	//   ....[34]....
        /*0348*/ 	.word	0x00000d40
        /*034c*/ 	.word	0x000000ff
        /*0350*/ 	.word	0x00000110
        /*0354*/ 	.short	0x0100
        /*0356*/ 	.byte	0x05
	.zero		1


	//   ....[35]....
        /*0358*/ 	.word	0x00000d50
        /*035c*/ 	.word	0x000000ff
        /*0360*/ 	.word	0x00000120
        /*0364*/ 	.short	0x0100
        /*0366*/ 	.byte	0x05
	.zero		1


	//   ....[36]....
        /*0368*/ 	.word	0x00000d60
        /*036c*/ 	.word	0x000000ff
        /*0370*/ 	.word	0x00000118
        /*0374*/ 	.short	0x0100
        /*0376*/ 	.byte	0x05
	.zero		1


	//   ....[37]....
        /*0378*/ 	.word	0x00000d70
        /*037c*/ 	.word	0x000000ff
        /*0380*/ 	.word	0x00000128
        /*0384*/ 	.short	0x0100
        /*0386*/ 	.byte	0x05
	.zero		1


	//   ....[38]....
        /*0388*/ 	.word	0x00000e70
        /*038c*/ 	.word	0x000000ff
        /*0390*/ 	.word	0x00000130
        /*0394*/ 	.short	0x0100
        /*0396*/ 	.byte	0x04
	.zero		1


	//   ....[39]....
        /*0398*/ 	.word	0x00001aa0
        /*039c*/ 	.word	0x00000003
        /*03a0*/ 	.word	0x00000120
        /*03a4*/ 	.short	0x010a
        /*03a6*/ 	.byte	0xff
	.zero		1


	//   ....[40]....
        /*03a8*/ 	.word	0x00001ad0
        /*03ac*/ 	.word	0x00000003
        /*03b0*/ 	.word	0x00000110
        /*03b4*/ 	.short	0x0101
        /*03b6*/ 	.byte	0xff
	.zero		1


	//   ....[41]....
        /*03b8*/ 	.word	0x00001bd0
        /*03bc*/ 	.word	0x000000ff
        /*03c0*/ 	.word	0x00000030
        /*03c4*/ 	.short	0x010a
        /*03c6*/ 	.byte	0x08
	.zero		1


	//   ....[42]....
        /*03c8*/ 	.word	0x00001ca0
        /*03cc*/ 	.word	0x000000ff
        /*03d0*/ 	.word	0x00000030
        /*03d4*/ 	.short	0x010a
        /*03d6*/ 	.byte	0x21
	.zero		1


	//   ....[43]....
        /*03d8*/ 	.word	0x00001e50
        /*03dc*/ 	.word	0x000000ff
        /*03e0*/ 	.word	0x00000030
        /*03e4*/ 	.short	0x010a
        /*03e6*/ 	.byte	0x08
	.zero		1


	//   ....[44]....
        /*03e8*/ 	.word	0x00001fa0
        /*03ec*/ 	.word	0x000000ff
        /*03f0*/ 	.word	0x000000a8
        /*03f4*/ 	.short	0x0101
        /*03f6*/ 	.byte	0x06
	.zero		1


	//   ....[45]....
        /*03f8*/ 	.word	0x00001fc0
        /*03fc*/ 	.word	0x000000ff
        /*0400*/ 	.word	0x00000030
        /*0404*/ 	.short	0x010a
        /*0406*/ 	.byte	0x08
	.zero		1


	//   ....[46]....
        /*0408*/ 	.word	0x00002040
        /*040c*/ 	.word	0x000000ff
        /*0410*/ 	.word	0x00000030
        /*0414*/ 	.short	0x010a
        /*0416*/ 	.byte	0x21
	.zero		1


	//   ....[47]....
        /*0418*/ 	.word	0x00002180
        /*041c*/ 	.word	0x000000ff
        /*0420*/ 	.word	0x00000030
        /*0424*/ 	.short	0x010a
        /*0426*/ 	.byte	0x08
	.zero		1


	//   ....[48]....
        /*0428*/ 	.word	0x000023d0
        /*042c*/ 	.word	0x00000002
        /*0430*/ 	.word	0x000000b0
        /*0434*/ 	.short	0x010a
        /*0436*/ 	.byte	0xff
	.zero		1


	//   ....[49]....
        /*0438*/ 	.word	0x00002490
        /*043c*/ 	.word	0x00000002
        /*0440*/ 	.word	0x00000000
        /*0444*/ 	.short	0x0101
        /*0446*/ 	.byte	0xff
	.zero		1


	//   ....[50]....
        /*0448*/ 	.word	0x000029f0
        /*044c*/ 	.word	0x000000ff
        /*0450*/ 	.word	0x00000000
        /*0454*/ 	.short	0x010a
        /*0456*/ 	.byte	0x04
	.zero		1


	//   ....[51]....
        /*0458*/ 	.word	0x00002a80
        /*045c*/ 	.word	0x000000ff
        /*0460*/ 	.word	0x00000000
        /*0464*/ 	.short	0x010a
        /*0466*/ 	.byte	0x04
	.zero		1


	//   ....[52]....
        /*0468*/ 	.word	0x00002b10
        /*046c*/ 	.word	0x000000ff
        /*0470*/ 	.word	0x00000000
        /*0474*/ 	.short	0x010a
        /*0476*/ 	.byte	0x04
	.zero		1


	//   ....[53]....
        /*0478*/ 	.word	0x00002ba0
        /*047c*/ 	.word	0x000000ff
        /*0480*/ 	.word	0x00000000
        /*0484*/ 	.short	0x010a
        /*0486*/ 	.byte	0x04
	.zero		1


	//   ....[54]....
        /*0488*/ 	.word	0x00002c30
        /*048c*/ 	.word	0x000000ff
        /*0490*/ 	.word	0x00000000
        /*0494*/ 	.short	0x010a
        /*0496*/ 	.byte	0x04
	.zero		1


	//   ....[55]....
        /*0498*/ 	.word	0x00002cd0
        /*049c*/ 	.word	0x00000000
        /*04a0*/ 	.word	0x00000000
        /*04a4*/ 	.short	0x010a
        /*04a6*/ 	.byte	0xff
	.zero		1


	//   ....[56]....
        /*04a8*/ 	.word	0x00002e00
        /*04ac*/ 	.word	0x00000000
        /*04b0*/ 	.word	0x00000110
        /*04b4*/ 	.short	0x010a
        /*04b6*/ 	.byte	0xff
	.zero		1


	//   ....[57]....
        /*04b8*/ 	.word	0x00002e70
        /*04bc*/ 	.word	0x00000004
        /*04c0*/ 	.word	0x00000000
        /*04c4*/ 	.short	0x0101
        /*04c6*/ 	.byte	0xff
	.zero		1


	//   ....[58]....
        /*04c8*/ 	.word	0x00002e90
        /*04cc*/ 	.word	0x000000ff
        /*04d0*/ 	.word	0x000000c0
        /*04d4*/ 	.short	0x010a
        /*04d6*/ 	.byte	0x05
	.zero		1


	//   ....[59]....
        /*04d8*/ 	.word	0x00002fb0
        /*04dc*/ 	.word	0x00000000
        /*04e0*/ 	.word	0x000000b0
        /*04e4*/ 	.short	0x010a
        /*04e6*/ 	.byte	0xff
	.zero		1


	//   ....[60]....
        /*04e8*/ 	.word	0x000030b0
        /*04ec*/ 	.word	0x00000000
        /*04f0*/ 	.word	0x00000000
        /*04f4*/ 	.short	0x0101
        /*04f6*/ 	.byte	0xff
	.zero		1


	//   ....[61]....
        /*04f8*/ 	.word	0x00003140
        /*04fc*/ 	.word	0x000000ff
        /*0500*/ 	.word	0x000000c0
        /*0504*/ 	.short	0x0106
        /*0506*/ 	.byte	0x05
	.zero		1


	//   ....[62]....
        /*0508*/ 	.word	0x00003160
        /*050c*/ 	.word	0x000000ff
        /*0510*/ 	.word	0x000000c0
        /*0514*/ 	.short	0x010a
        /*0516*/ 	.byte	0x05
	.zero		1


	//   ....[63]....
        /*0518*/ 	.word	0x000031f0
        /*051c*/ 	.word	0x000000ff
        /*0520*/ 	.word	0x000000c0
        /*0524*/ 	.short	0x0106
        /*0526*/ 	.byte	0x04
	.zero		1


	//   ....[64]....
        /*0528*/ 	.word	0x00003230
        /*052c*/ 	.word	0x00000000
        /*0530*/ 	.word	0x000000c0
        /*0534*/ 	.short	0x010a
        /*0536*/ 	.byte	0xff
	.zero		1


	//   ....[65]....
        /*0538*/ 	.word	0x00003470
        /*053c*/ 	.word	0x000000ff
        /*0540*/ 	.word	0x00000008
        /*0544*/ 	.short	0x010a
        /*0546*/ 	.byte	0x04
	.zero		1


	//   ....[66]....
        /*0548*/ 	.word	0x00003490
        /*054c*/ 	.word	0x000000ff
        /*0550*/ 	.word	0x00000008
        /*0554*/ 	.short	0x010a
        /*0556*/ 	.byte	0x04
	.zero		1


	//   ....[67]....
        /*0558*/ 	.word	0x00003620
        /*055c*/ 	.word	0x000000ff
        /*0560*/ 	.word	0x00000008
        /*0564*/ 	.short	0x010a
        /*0566*/ 	.byte	0x04
	.zero		1


	//   ....[68]....
        /*0568*/ 	.word	0x00003640
        /*056c*/ 	.word	0x000000ff
        /*0570*/ 	.word	0x00000008
        /*0574*/ 	.short	0x010a
        /*0576*/ 	.byte	0x04
	.zero		1


	//   ....[69]....
        /*0578*/ 	.word	0x00003700
        /*057c*/ 	.word	0x000000ff
        /*0580*/ 	.word	0x00000000
        /*0584*/ 	.short	0x0101
        /*0586*/ 	.byte	0x05
	.zero		1


	//   ....[70]....
        /*0588*/ 	.word	0x00003a20
        /*058c*/ 	.word	0x00000000
        /*0590*/ 	.word	0x000000b0
        /*0594*/ 	.short	0x010a
        /*0596*/ 	.byte	0xff
	.zero		1


	//   ....[71]....
        /*0598*/ 	.word	0x00003ae0
        /*059c*/ 	.word	0x00000000
        /*05a0*/ 	.word	0x00000000
        /*05a4*/ 	.short	0x0101
        /*05a6*/ 	.byte	0xff
	.zero		1


	//   ....[72]....
        /*05a8*/ 	.word	0x00003ba0
        /*05ac*/ 	.word	0x000000ff
        /*05b0*/ 	.word	0x00000000
        /*05b4*/ 	.short	0x010a
        /*05b6*/ 	.byte	0x06
	.zero		1


	//   ....[73]....
        /*05b8*/ 	.word	0x00003bb0
        /*05bc*/ 	.word	0x000000ff
        /*05c0*/ 	.word	0x000000f0
        /*05c4*/ 	.short	0x010a
        /*05c6*/ 	.byte	0x07
	.zero		1


	//   ....[74]....
        /*05c8*/ 	.word	0x00003c60
        /*05cc*/ 	.word	0x000000ff
        /*05d0*/ 	.word	0x00000000
        /*05d4*/ 	.short	0x010a
        /*05d6*/ 	.byte	0x06
	.zero		1


	//   ....[75]....
        /*05d8*/ 	.word	0x00003d90
        /*05dc*/ 	.word	0x000000ff
        /*05e0*/ 	.word	0x00000000
        /*05e4*/ 	.short	0x010a
        /*05e6*/ 	.byte	0x1e
	.zero		1


	//   ....[76]....
        /*05e8*/ 	.word	0x00004090
        /*05ec*/ 	.word	0x000000ff
        /*05f0*/ 	.word	0x00000000
        /*05f4*/ 	.short	0x010a
        /*05f6*/ 	.byte	0x07
	.zero		1


	//   ....[77]....
        /*05f8*/ 	.word	0x00004120
        /*05fc*/ 	.word	0x000000ff
        /*0600*/ 	.word	0x00000000
        /*0604*/ 	.short	0x010a
        /*0606*/ 	.byte	0x07
	.zero		1


	//   ....[78]....
        /*0608*/ 	.word	0x000041b0
        /*060c*/ 	.word	0x000000ff
        /*0610*/ 	.word	0x00000000
        /*0614*/ 	.short	0x010a
        /*0616*/ 	.byte	0x07
	.zero		1


	//   ....[79]....
        /*0618*/ 	.word	0x00004250
        /*061c*/ 	.word	0x00000000
        /*0620*/ 	.word	0x00000000
        /*0624*/ 	.short	0x010a
        /*0626*/ 	.byte	0xff
	.zero		1


	//   ....[80]....
        /*0628*/ 	.word	0x00004290
        /*062c*/ 	.word	0x00000000
        /*0630*/ 	.word	0x00000000
        /*0634*/ 	.short	0x010a
        /*0636*/ 	.byte	0xff
	.zero		1


	//   ....[81]....
        /*0638*/ 	.word	0x00004300
        /*063c*/ 	.word	0x000000ff
        /*0640*/ 	.word	0x00000000
        /*0644*/ 	.short	0x0101
        /*0646*/ 	.byte	0x06
	.zero		1


	//   ....[82]....
        /*0648*/ 	.word	0x00004340
        /*064c*/ 	.word	0x000000ff
        /*0650*/ 	.word	0x00000130
        /*0654*/ 	.short	0x010a
        /*0656*/ 	.byte	0x05
	.zero		1


	//   ....[83]....
        /*0658*/ 	.word	0x00004390
        /*065c*/ 	.word	0x000000ff
        /*0660*/ 	.word	0x00000000
        /*0664*/ 	.short	0x0101
        /*0666*/ 	.byte	0x06
	.zero		1


	//   ....[84]....
        /*0668*/ 	.word	0x000047a0
        /*066c*/ 	.word	0x00000000
        /*0670*/ 	.word	0x000000b0
        /*0674*/ 	.short	0x010a
        /*0676*/ 	.byte	0xff
	.zero		1


	//   ....[85]....
        /*0678*/ 	.word	0x00004860
        /*067c*/ 	.word	0x00000000
        /*0680*/ 	.word	0x00000000
        /*0684*/ 	.short	0x0101
        /*0686*/ 	.byte	0xff
	.zero		1


	//   ....[86]....
        /*0688*/ 	.word	0x00004b80
        /*068c*/ 	.word	0x000000ff
        /*0690*/ 	.word	0x000000a8
        /*0694*/ 	.short	0x010a
        /*0696*/ 	.byte	0x04
	.zero		1


	//   ....[87]....
        /*0698*/ 	.word	0x00004d80
        /*069c*/ 	.word	0x000000ff
        /*06a0*/ 	.word	0x00000080
        /*06a4*/ 	.short	0x010a
        /*06a6*/ 	.byte	0x04
	.zero		1


	//   ....[88]....
        /*06a8*/ 	.word	0x00004f70
        /*06ac*/ 	.word	0x000000ff
        /*06b0*/ 	.word	0x00000060
        /*06b4*/ 	.short	0x010b
        /*06b6*/ 	.byte	0x04
	.zero		1


	//   ....[89]....
        /*06b8*/ 	.word	0x00004f80
        /*06bc*/ 	.word	0x000000ff
        /*06c0*/ 	.word	0x00000000
        /*06c4*/ 	.short	0x0101
        /*06c6*/ 	.byte	0x07
	.zero		1


	//   ....[90]....
        /*06c8*/ 	.word	0x00004fa0
        /*06cc*/ 	.word	0x000000ff
        /*06d0*/ 	.word	0x00000088
        /*06d4*/ 	.short	0x010a
        /*06d6*/ 	.byte	0x04
	.zero		1


	//   ....[91]....
        /*06d8*/ 	.word	0x00005150
        /*06dc*/ 	.word	0x000000ff
        /*06e0*/ 	.word	0x00000068
        /*06e4*/ 	.short	0x010b
        /*06e6*/ 	.byte	0x04
	.zero		1


	//   ....[92]....
        /*06e8*/ 	.word	0x00005160
        /*06ec*/ 	.word	0x000000ff
        /*06f0*/ 	.word	0x00000000
        /*06f4*/ 	.short	0x0101
        /*06f6*/ 	.byte	0x07
	.zero		1


	//   ....[93]....
        /*06f8*/ 	.word	0x00005170
        /*06fc*/ 	.word	0x000000ff
        /*0700*/ 	.word	0x00000090
        /*0704*/ 	.short	0x010a
        /*0706*/ 	.byte	0x04
	.zero		1


	//   ....[94]....
        /*0708*/ 	.word	0x000053a0
        /*070c*/ 	.word	0x000000ff
        /*0710*/ 	.word	0x00000070
        /*0714*/ 	.short	0x010b
        /*0716*/ 	.byte	0x04
	.zero		1


	//   ....[95]....
        /*0718*/ 	.word	0x00005410
        /*071c*/ 	.word	0x000000ff
        /*0720*/ 	.word	0x00000000
        /*0724*/ 	.short	0x0101
        /*0726*/ 	.byte	0x07
	.zero		1


	//   ....[96]....
        /*0728*/ 	.word	0x00005450
        /*072c*/ 	.word	0x000000ff
        /*0730*/ 	.word	0x00000098
        /*0734*/ 	.short	0x010a
        /*0736*/ 	.byte	0x04
	.zero		1


	//   ....[97]....
        /*0738*/ 	.word	0x00005680
        /*073c*/ 	.word	0x000000ff
        /*0740*/ 	.word	0x00000078
        /*0744*/ 	.short	0x010b
        /*0746*/ 	.byte	0x04
	.zero		1


	//   ....[98]....
        /*0748*/ 	.word	0x000056a0
        /*074c*/ 	.word	0x000000ff
        /*0750*/ 	.word	0x00000000
        /*0754*/ 	.short	0x0101
        /*0756*/ 	.byte	0x05
	.zero		1


	//   ....[99]....
        /*0758*/ 	.word	0x000056d0
        /*075c*/ 	.word	0x000000ff
        /*0760*/ 	.word	0x00000080
        /*0764*/ 	.short	0x010a
        /*0766*/ 	.byte	0x04
	.zero		1


	//   ....[100]....
        /*0768*/ 	.word	0x000056f0
        /*076c*/ 	.word	0x000000ff
        /*0770*/ 	.word	0x00000088
        /*0774*/ 	.short	0x010a
        /*0776*/ 	.byte	0x04
	.zero		1


	//   ....[101]....
        /*0778*/ 	.word	0x00005710
        /*077c*/ 	.word	0x000000ff
        /*0780*/ 	.word	0x00000090
        /*0784*/ 	.short	0x010a
        /*0786*/ 	.byte	0x04
	.zero		1


	//   ....[102]....
        /*0788*/ 	.word	0x00005750
        /*078c*/ 	.word	0x00000000
        /*0790*/ 	.word	0x00000098
        /*0794*/ 	.short	0x010a
        /*0796*/ 	.byte	0xff
	.zero		1


	//   ....[103]....
        /*0798*/ 	.word	0x00005ab0
        /*079c*/ 	.word	0x00000000
        /*07a0*/ 	.word	0x000000b0
        /*07a4*/ 	.short	0x010a
        /*07a6*/ 	.byte	0xff
	.zero		1


	//   ....[104]....
        /*07a8*/ 	.word	0x00005bc0
        /*07ac*/ 	.word	0x00000000
        /*07b0*/ 	.word	0x00000000
        /*07b4*/ 	.short	0x0101
        /*07b6*/ 	.byte	0xff
	.zero		1


	//   ....[105]....
        /*07b8*/ 	.word	0x000065c0
        /*07bc*/ 	.word	0x000000ff
        /*07c0*/ 	.word	0x00000060
        /*07c4*/ 	.short	0x010a
        /*07c6*/ 	.byte	0x2c
	.zero		1


	//   ....[106]....
        /*07c8*/ 	.word	0x000065e0
        /*07cc*/ 	.word	0x0000004e
        /*07d0*/ 	.word	0x000000d0
        /*07d4*/ 	.short	0x010a
        /*07d6*/ 	.byte	0xff
	.zero		1


	//   ....[107]....
        /*07d8*/ 	.word	0x000066f0
        /*07dc*/ 	.word	0x000000ff
        /*07e0*/ 	.word	0x00000060
        /*07e4*/ 	.short	0x010a
        /*07e6*/ 	.byte	0x2c
	.zero		1


	//   ....[108]....
        /*07e8*/ 	.word	0x000067c0
        /*07ec*/ 	.word	0x0000004e
        /*07f0*/ 	.word	0x000000d0
        /*07f4*/ 	.short	0x010a
        /*07f6*/ 	.byte	0xff
	.zero		1


	//   ....[109]....
        /*07f8*/ 	.word	0x00006f70
        /*07fc*/ 	.word	0x00000000
        /*0800*/ 	.word	0x00000000
        /*0804*/ 	.short	0x0101
        /*0806*/ 	.byte	0xff
	.zero		1


	//   ....[110]....
        /*0808*/ 	.word	0x00006f80
        /*080c*/ 	.word	0x00000003
        /*0810*/ 	.word	0x00000060
        /*0814*/ 	.short	0x010a
        /*0816*/ 	.byte	0xff
	.zero		1


	//   ....[111]....
        /*0818*/ 	.word	0x00007040
        /*081c*/ 	.word	0x00000003
        /*0820*/ 	.word	0x00000060
        /*0824*/ 	.short	0x010a
        /*0826*/ 	.byte	0xff
	.zero		1


	//   ....[112]....
        /*0828*/ 	.word	0x00007830
        /*082c*/ 	.word	0x00000056
        /*0830*/ 	.word	0x00000000
        /*0834*/ 	.short	0x0101
        /*0836*/ 	.byte	0xff
	.zero		1


	//   ....[113]....
        /*0838*/ 	.word	0x00007850
        /*083c*/ 	.word	0x00000057
        /*0840*/ 	.word	0x00000060
        /*0844*/ 	.short	0x010a
        /*0846*/ 	.byte	0xff
	.zero		1


	//   ....[114]....
        /*0848*/ 	.word	0x00007900
        /*084c*/ 	.word	0x00000057
        /*0850*/ 	.word	0x00000060
        /*0854*/ 	.short	0x010a
        /*0856*/ 	.byte	0xff
	.zero		1


	//   ....[115]....
        /*0858*/ 	.word	0x000080f0
        /*085c*/ 	.word	0x00000056
        /*0860*/ 	.word	0x00000000
        /*0864*/ 	.short	0x0101
        /*0866*/ 	.byte	0xff
	.zero		1


	//   ....[116]....
        /*0868*/ 	.word	0x00008110
        /*086c*/ 	.word	0x0000005c
        /*0870*/ 	.word	0x00000060
        /*0874*/ 	.short	0x010a
        /*0876*/ 	.byte	0xff
	.zero		1


	//   ....[117]....
        /*0878*/ 	.word	0x000081c0
        /*087c*/ 	.word	0x0000005c
        /*0880*/ 	.word	0x00000060
        /*0884*/ 	.short	0x010a
        /*0886*/ 	.byte	0xff
	.zero		1


	//   ....[118]....
        /*0888*/ 	.word	0x00008470
        /*088c*/ 	.word	0x0000004e
        /*0890*/ 	.word	0x00000000
        /*0894*/ 	.short	0x0101
        /*0896*/ 	.byte	0xff
	.zero		1


	//   ....[119]....
        /*0898*/ 	.word	0x00008a00
        /*089c*/ 	.word	0x00000002
        /*08a0*/ 	.word	0x00000000
        /*08a4*/ 	.short	0x0101
        /*08a6*/ 	.byte	0xff
	.zero		1


	//   ....[120]....
        /*08a8*/ 	.word	0x00008c90
        /*08ac*/ 	.word	0x000000ff
        /*08b0*/ 	.word	0x00000000
        /*08b4*/ 	.short	0x0101
        /*08b6*/ 	.byte	0x04
	.zero		1


	//   ....[121]....
        /*08b8*/ 	.word	0x00008cb0
        /*08bc*/ 	.word	0x00000003
        /*08c0*/ 	.word	0x00000120
        /*08c4*/ 	.short	0x010a
        /*08c6*/ 	.byte	0xff
	.zero		1


	//   ....[122]....
        /*08c8*/ 	.word	0x00008d10
        /*08cc*/ 	.word	0x00000002
        /*08d0*/ 	.word	0x00000030
        /*08d4*/ 	.short	0x010a
        /*08d6*/ 	.byte	0xff
	.zero		1


	//   ....[123]....
        /*08d8*/ 	.word	0x00008d70
        /*08dc*/ 	.word	0x00000002
        /*08e0*/ 	.word	0x00000030
        /*08e4*/ 	.short	0x010a
        /*08e6*/ 	.byte	0xff
	.zero		1


	//   ....[124]....
        /*08e8*/ 	.word	0x00008dc0
        /*08ec*/ 	.word	0x00000002
        /*08f0*/ 	.word	0x000000b0
        /*08f4*/ 	.short	0x010a
        /*08f6*/ 	.byte	0xff
	.zero		1


	//   ....[125]....
        /*08f8*/ 	.word	0x00008e20
        /*08fc*/ 	.word	0x00000000
        /*0900*/ 	.word	0x00000000
        /*0904*/ 	.short	0x010a
        /*0906*/ 	.byte	0xff
	.zero		1


	//   ....[126]....
        /*0908*/ 	.word	0x00008e80
        /*090c*/ 	.word	0x00000000
        /*0910*/ 	.word	0x00000000
        /*0914*/ 	.short	0x010a
        /*0916*/ 	.byte	0xff
	.zero		1


	//   ....[127]....
        /*0918*/ 	.word	0x00008ee0
        /*091c*/ 	.word	0x00000000
        /*0920*/ 	.word	0x00000000
        /*0924*/ 	.short	0x010a
        /*0926*/ 	.byte	0xff
	.zero		1


	//   ....[128]....
        /*0928*/ 	.word	0x00008f40
        /*092c*/ 	.word	0x00000000
        /*0930*/ 	.word	0x00000000
        /*0934*/ 	.short	0x010a
        /*0936*/ 	.byte	0xff
	.zero		1


	//   ....[129]....
        /*0938*/ 	.word	0x00008fa0
        /*093c*/ 	.word	0x00000000
        /*0940*/ 	.word	0x00000000
        /*0944*/ 	.short	0x010a
        /*0946*/ 	.byte	0xff
	.zero		1


	//   ....[130]....
        /*0948*/ 	.word	0x00008ff0
        /*094c*/ 	.word	0x00000000
        /*0950*/ 	.word	0x00000110
        /*0954*/ 	.short	0x010a
        /*0956*/ 	.byte	0xff
	.zero		1


	//   ....[131]....
        /*0958*/ 	.word	0x00009050
        /*095c*/ 	.word	0x00000000
        /*0960*/ 	.word	0x000000c0
        /*0964*/ 	.short	0x010a
        /*0966*/ 	.byte	0xff
	.zero		1


	//   ....[132]....
        /*0968*/ 	.word	0x000090a0
        /*096c*/ 	.word	0x00000000
        /*0970*/ 	.word	0x000000b0
        /*0974*/ 	.short	0x010a
        /*0976*/ 	.byte	0xff
	.zero		1


	//   ....[133]....
        /*0978*/ 	.word	0x00009100
        /*097c*/ 	.word	0x00000000
        /*0980*/ 	.word	0x000000c0
        /*0984*/ 	.short	0x010a
        /*0986*/ 	.byte	0xff
	.zero		1


	//   ....[134]....
        /*0988*/ 	.word	0x00009160
        /*098c*/ 	.word	0x00000004
        /*0990*/ 	.word	0x00000008
        /*0994*/ 	.short	0x010a
        /*0996*/ 	.byte	0xff
	.zero		1


	//   ....[135]....
        /*0998*/ 	.word	0x00009240
        /*099c*/ 	.word	0x00000002
        /*09a0*/ 	.word	0x00000008
        /*09a4*/ 	.short	0x010a
        /*09a6*/ 	.byte	0xff
	.zero		1


	//   ....[136]....
        /*09a8*/ 	.word	0x00009290
        /*09ac*/ 	.word	0x00000000
        /*09b0*/ 	.word	0x000000b0
        /*09b4*/ 	.short	0x010a
        /*09b6*/ 	.byte	0xff
	.zero		1


	//   ....[137]....
        /*09b8*/ 	.word	0x000092f0
        /*09bc*/ 	.word	0x00000000
        /*09c0*/ 	.word	0x000000f0
        /*09c4*/ 	.short	0x010a
        /*09c6*/ 	.byte	0xff
	.zero		1


	//   ....[138]....
        /*09c8*/ 	.word	0x00009350
        /*09cc*/ 	.word	0x00000000
        /*09d0*/ 	.word	0x00000000
        /*09d4*/ 	.short	0x010a
        /*09d6*/ 	.byte	0xff
	.zero		1


	//   ....[139]....
        /*09d8*/ 	.word	0x000093b0
        /*09dc*/ 	.word	0x00000000
        /*09e0*/ 	.word	0x00000000
        /*09e4*/ 	.short	0x010a
        /*09e6*/ 	.byte	0xff
	.zero		1


	//   ....[140]....
        /*09e8*/ 	.word	0x00009410
        /*09ec*/ 	.word	0x00000000
        /*09f0*/ 	.word	0x00000000
        /*09f4*/ 	.short	0x010a
        /*09f6*/ 	.byte	0xff
	.zero		1


	//   ....[141]....
        /*09f8*/ 	.word	0x00009470
        /*09fc*/ 	.word	0x00000000
        /*0a00*/ 	.word	0x00000000
        /*0a04*/ 	.short	0x010a
        /*0a06*/ 	.byte	0xff
	.zero		1


	//   ....[142]....
        /*0a08*/ 	.word	0x000094d0
        /*0a0c*/ 	.word	0x00000000
        /*0a10*/ 	.word	0x00000130
        /*0a14*/ 	.short	0x010a
        /*0a16*/ 	.byte	0xff
	.zero		1


	//   ....[143]....
        /*0a18*/ 	.word	0x00009520
        /*0a1c*/ 	.word	0x00000000
        /*0a20*/ 	.word	0x000000b0
        /*0a24*/ 	.short	0x010a
        /*0a26*/ 	.byte	0xff
	.zero		1


	//   ....[144]....
        /*0a28*/ 	.word	0x00009580
        /*0a2c*/ 	.word	0x00000000
        /*0a30*/ 	.word	0x000000a8
        /*0a34*/ 	.short	0x010a
        /*0a36*/ 	.byte	0xff
	.zero		1


	//   ....[145]....
        /*0a38*/ 	.word	0x000095e0
        /*0a3c*/ 	.word	0x00000003
        /*0a40*/ 	.word	0x00000080
        /*0a44*/ 	.short	0x010a
        /*0a46*/ 	.byte	0xff
	.zero		1


	//   ....[146]....
        /*0a48*/ 	.word	0x00009640
        /*0a4c*/ 	.word	0x00000003
        /*0a50*/ 	.word	0x00000088
        /*0a54*/ 	.short	0x010a
        /*0a56*/ 	.byte	0xff
	.zero		1


	//   ....[147]....
        /*0a58*/ 	.word	0x000096a0
        /*0a5c*/ 	.word	0x00000003
        /*0a60*/ 	.word	0x00000090
        /*0a64*/ 	.short	0x010a
        /*0a66*/ 	.byte	0xff
	.zero		1


	//   ....[148]....
        /*0a68*/ 	.word	0x00009700
        /*0a6c*/ 	.word	0x00000003
        /*0a70*/ 	.word	0x00000098
        /*0a74*/ 	.short	0x010a
        /*0a76*/ 	.byte	0xff
	.zero		1


	//   ....[149]....
        /*0a78*/ 	.word	0x00009760
        /*0a7c*/ 	.word	0x00000000
        /*0a80*/ 	.word	0x00000080
        /*0a84*/ 	.short	0x010a
        /*0a86*/ 	.byte	0xff
	.zero		1


	//   ....[150]....
        /*0a88*/ 	.word	0x000097c0
        /*0a8c*/ 	.word	0x00000000
        /*0a90*/ 	.word	0x00000088
        /*0a94*/ 	.short	0x010a
        /*0a96*/ 	.byte	0xff
	.zero		1


	//   ....[151]....
        /*0a98*/ 	.word	0x00009820
        /*0a9c*/ 	.word	0x00000000
        /*0aa0*/ 	.word	0x00000090
        /*0aa4*/ 	.short	0x010a
        /*0aa6*/ 	.byte	0xff
	.zero		1


	//   ....[152]....
        /*0aa8*/ 	.word	0x00009870
        /*0aac*/ 	.word	0x00000000
        /*0ab0*/ 	.word	0x000000b0
        /*0ab4*/ 	.short	0x010a
        /*0ab6*/ 	.byte	0xff
	.zero		1


	//   ....[153]....
        /*0ab8*/ 	.word	0x000098d0
        /*0abc*/ 	.word	0x00000000
        /*0ac0*/ 	.word	0x00000060
        /*0ac4*/ 	.short	0x010a
        /*0ac6*/ 	.byte	0xff
	.zero		1


	//   ....[154]....
        /*0ac8*/ 	.word	0x00009920
        /*0acc*/ 	.word	0x0000004e
        /*0ad0*/ 	.word	0x000000d0
        /*0ad4*/ 	.short	0x010a
        /*0ad6*/ 	.byte	0xff
	.zero		1


	//   ....[155]....
        /*0ad8*/ 	.word	0x00009970
        /*0adc*/ 	.word	0x00000003
        /*0ae0*/ 	.word	0x00000060
        /*0ae4*/ 	.short	0x010a
        /*0ae6*/ 	.byte	0xff
	.zero		1


	//   ....[156]....
        /*0ae8*/ 	.word	0x000099c0
        /*0aec*/ 	.word	0x00000057
        /*0af0*/ 	.word	0x00000060
        /*0af4*/ 	.short	0x010a
        /*0af6*/ 	.byte	0xff
	.zero		1


	//   ....[157]....
        /*0af8*/ 	.word	0x00009a10
        /*0afc*/ 	.word	0x0000005c
        /*0b00*/ 	.word	0x00000060
        /*0b04*/ 	.short	0x010a
        /*0b06*/ 	.byte	0xff
	.zero		1


	//----- nvinfo : EIATTR_NUM_MBARRIERS
	.align		4
.L_47:
        /*0b08*/ 	.byte	0x03, 0x38
        /*0b0a*/ 	.short	0x0027


	//----- nvinfo : EIATTR_EXIT_INSTR_OFFSETS
	.align		4
        /*0b0c*/ 	.byte	0x04, 0x1c
        /*0b0e*/ 	.short	(.L_49 - .L_48)


	//   ....[0]....
.L_48:
        /*0b10*/ 	.word	0x00002d00


	//   ....[1]....
        /*0b14*/ 	.word	0x00003200


	//   ....[2]....
        /*0b18*/ 	.word	0x00003260


	//   ....[3]....
        /*0b1c*/ 	.word	0x000045c0


	//   ....[4]....
        /*0b20*/ 	.word	0x00005780


	//   ....[5]....
        /*0b24*/ 	.word	0x000057c0


	//   ....[6]....
        /*0b28*/ 	.word	0x00008b90


	//   ....[7]....
        /*0b2c*/ 	.word	0x00008c00


	//   ....[8]....
        /*0b30*/ 	.word	0x00008c30


	//   ....[9]....
        /*0b34*/ 	.word	0x00008ca0


	//----- nvinfo : EIATTR_MAX_THREADS
	.align		4
.L_49:
        /*0b38*/ 	.byte	0x04, 0x05
        /*0b3a*/ 	.short	(.L_51 - .L_50)
.L_50:
        /*0b3c*/ 	.word	0x00000100
        /*0b40*/ 	.word	0x00000001
        /*0b44*/ 	.word	0x00000001


	//----- nvinfo : EIATTR_CRS_STACK_SIZE
	.align		4
.L_51:
        /*0b48*/ 	.byte	0x04, 0x1e
        /*0b4a*/ 	.short	(.L_53 - .L_52)
.L_52:
        /*0b4c*/ 	.word	0x00000000


	//----- nvinfo : EIATTR_CBANK_PARAM_SIZE
	.align		4
.L_53:
        /*0b50*/ 	.byte	0x03, 0x19
        /*0b52*/ 	.short	0x0800


	//----- nvinfo : EIATTR_PARAM_CBANK
	.align		4
        /*0b54*/ 	.byte	0x04, 0x0a
        /*0b56*/ 	.short	(.L_55 - .L_54)
	.align		4
.L_54:
        /*0b58*/ 	.word	index@(.nv.constant0._ZN7cutlass13device_kernelINS_4gemm6kernel13GemmUniversalIN4cute5tupleIJiiiiEEENS1_10collective13CollectiveMmaINS1_35MainloopSm100TmaUmmaWarpSpecializedILi6ELi2ELi4ENS5_IJNS4_1CILi4EEENSA_ILi2EEENSA_ILi1EEEEEEEENS5_IJNSA_ILi128EEESG_NSA_ILi64EEEEEENS_6half_tENS5_IJSD_llEEESJ_SK_NS4_8TiledMMAINS4_8MMA_AtomIJNS4_26SM100_MMA_F16BF16_2x1SM_SSISJ_SJ_fLi128ELi128ELNS4_4UMMA5MajorE1ELSP_1ELNSO_7ScaleInE0ELSQ_0EEEEEENS4_6LayoutINS5_IJSD_SD_SD_EEENS5_IJNSA_ILi0EEESV_SV_EEEEENS5_IJNS4_10UnderscoreESY_SY_EEEEENS4_28SM100_TMA_2SM_LOAD_MULTICASTENS4_14ComposedLayoutINS4_7SwizzleILi3ELi4ELi3EEENS4_18smem_ptr_flag_bitsILi16EEENST_INS5_IJSH_NSA_ILi8EEEEEENS5_IJSD_SH_EEEEEEEvNS4_8identityES11_S1B_vS1C_EENS_8epilogue10collective18CollectiveEpilogueINS1E_23Sm100TmaWarpSpecializedILi4ELi2ELi16ELb1ELb0EEEJNS5_IJSH_SG_SH_EEENS5_IJNST_ISH_SD_EENST_INS5_IJNSA_ILi16EEESC_EEES19_EEEEESJ_NS5_IJlSD_lEEESJ_S1P_NS1E_6fusion15FusionCallbacksIS1I_NS1Q_17LinearCombinationISJ_fSJ_fLNS_15FloatRoundStyleE2EEES1J_S1O_JEEENS4_5SM1004TMEM4LOAD26SM100_TMEM_LOAD_32dp32b16xENS4_13SM90_TMA_LOADENS12_INS13_ILi1ELi4ELi3EEES16_NST_INS5_IJS17_S1L_EEENS5_IJS1L_SD_EEEEEEENS4_39AutoVectorizingCopyWithAssumedAlignmentILi128EEENS4_14SM90_TMA_STOREES25_S27_S27_EEEvvEEEEvNT_6ParamsE)
        /*0b5c*/ 	.short	0x0380
        /*0b5e*/ 	.short	0x0800


	//----- nvinfo : EIATTR_SW_WAR
	.align		4
.L_55:
        /*0b60*/ 	.byte	0x04, 0x36
        /*0b62*/ 	.short	(.L_57 - .L_56)
.L_56:
        /*0b64*/ 	.word	0x00000008
.L_57:


//--------------------- .nv.callgraph             --------------------------
	.section	.nv.callgraph,"",@"SHT_CUDA_CALLGRAPH"
	.align	4
	.sectionentsize	8
	.align		4
        /*0000*/ 	.word	0x00000000
	.align		4
        /*0004*/ 	.word	0xffffffff
	.align		4
        /*0008*/ 	.word	index@(_ZN7cutlass13device_kernelINS_4gemm6kernel13GemmUniversalIN4cute5tupleIJiiiiEEENS1_10collective13CollectiveMmaINS1_35MainloopSm100TmaUmmaWarpSpecializedILi6ELi2ELi4ENS5_IJNS4_1CILi4EEENSA_ILi2EEENSA_ILi1EEEEEEEENS5_IJNSA_ILi128EEESG_NSA_ILi64EEEEEENS_6half_tENS5_IJSD_llEEESJ_SK_NS4_8TiledMMAINS4_8MMA_AtomIJNS4_26SM100_MMA_F16BF16_2x1SM_SSISJ_SJ_fLi128ELi128ELNS4_4UMMA5MajorE1ELSP_1ELNSO_7ScaleInE0ELSQ_0EEEEEENS4_6LayoutINS5_IJSD_SD_SD_EEENS5_IJNSA_ILi0EEESV_SV_EEEEENS5_IJNS4_10UnderscoreESY_SY_EEEEENS4_28SM100_TMA_2SM_LOAD_MULTICASTENS4_14ComposedLayoutINS4_7SwizzleILi3ELi4ELi3EEENS4_18smem_ptr_flag_bitsILi16EEENST_INS5_IJSH_NSA_ILi8EEEEEENS5_IJSD_SH_EEEEEEEvNS4_8identityES11_S1B_vS1C_EENS_8epilogue10collective18CollectiveEpilogueINS1E_23Sm100TmaWarpSpecializedILi4ELi2ELi16ELb1ELb0EEEJNS5_IJSH_SG_SH_EEENS5_IJNST_ISH_SD_EENST_INS5_IJNSA_ILi16EEESC_EEES19_EEEEESJ_NS5_IJlSD_lEEESJ_S1P_NS1E_6fusion15FusionCallbacksIS1I_NS1Q_17LinearCombinationISJ_fSJ_fLNS_15FloatRoundStyleE2EEES1J_S1O_JEEENS4_5SM1004TMEM4LOAD26SM100_TMEM_LOAD_32dp32b16xENS4_13SM90_TMA_LOADENS12_INS13_ILi1ELi4ELi3EEES16_NST_INS5_IJS17_S1L_EEENS5_IJS1L_SD_EEEEEEENS4_39AutoVectorizingCopyWithAssumedAlignmentILi128EEENS4_14SM90_TMA_STOREES25_S27_S27_EEEvvEEEEvNT_6ParamsE)
	.align		4
        /*000c*/ 	.word	index@(__assertfail)
	.align		4
        /*0010*/ 	.word	0x00000000
	.align		4
        /*0014*/ 	.word	0xfffffffe
	.align		4
        /*0018*/ 	.word	0x00000000
	.align		4
        /*001c*/ 	.word	0xfffffffd
	.align		4
        /*0020*/ 	.word	0x00000000
	.align		4
        /*0024*/ 	.word	0xfffffffc


//--------------------- .nv.constant4             --------------------------
	.section	.nv.constant4,"a",@progbits
	.align	8
	.align		8
.nv.constant4:
        /*0000*/ 	.dword	__assertfail
	.align		8
        /*0008*/ 	.dword	__unnamed_1
	.align		8
        /*0010*/ 	.dword	__unnamed_2
	.align		8
        /*0018*/ 	.dword	_ZN40_INTERNAL_9b147761_4_k_cu_a73b459a_363034cuda3std3__45__cpo5beginE
	.align		8
        /*0020*/ 	.dword	_ZN40_INTERNAL_9b147761_4_k_cu_a73b459a_363034cuda3std3__45__cpo3endE
	.align		8
        /*0028*/ 	.dword	_ZN40_INTERNAL_9b147761_4_k_cu_a73b459a_363034cuda3std3__45__cpo6cbeginE
	.align		8
        /*0030*/ 	.dword	_ZN40_INTERNAL_9b147761_4_k_cu_a73b459a_363034cuda3std3__45__cpo4cendE
	.align		8
        /*0038*/ 	.dword	_ZN40_INTERNAL_9b147761_4_k_cu_a73b459a_363034cuda3std3__442_GLOBAL__N__9b147761_4_k_cu_a73b459a_363036ignoreE
	.align		8
        /*0040*/ 	.dword	_ZN40_INTERNAL_9b147761_4_k_cu_a73b459a_363034cuda3std3__419piecewise_constructE
	.align		8
        /*0048*/ 	.dword	_ZN40_INTERNAL_9b147761_4_k_cu_a73b459a_363034cuda3std3__48in_placeE
	.align		8
        /*0050*/ 	.dword	_ZN40_INTERNAL_9b147761_4_k_cu_a73b459a_363034cuda3std6ranges3__45__cpo4swapE
	.align		8
        /*0058*/ 	.dword	_ZN40_INTERNAL_9b147761_4_k_cu_a73b459a_363034cuda3std6ranges3__45__cpo9iter_moveE
	.align		8
        /*0060*/ 	.dword	_ZN40_INTERNAL_9b147761_4_k_cu_a73b459a_363034cute7productE
	.align		8
        /*0068*/ 	.dword	_ZN40_INTERNAL_9b147761_4_k_cu_a73b459a_363034cute1_E
	.align		8
        /*0070*/ 	.dword	$str$25
	.align		8
        /*0078*/ 	.dword	$str$26
	.align		8
        /*0080*/ 	.dword	$str$27
	.align		8
        /*0088*/ 	.dword	$str$28


//--------------------- .text._ZN7cutlass13device_kernelINS_4gemm6kernel13GemmUniversalIN4cute5tupleIJiiiiEEENS1_10collective13CollectiveMmaINS1_35MainloopSm100TmaUmmaWarpSpecializedILi6ELi2ELi4ENS5_IJNS4_1CILi4EEENSA_ILi2EEENSA_ILi1EEEEEEEENS5_IJNSA_ILi128EEESG_NSA_ILi64EEEEEENS_6half_tENS5_IJSD_llEEESJ_SK_NS4_8TiledMMAINS4_8MMA_AtomIJNS4_26SM100_MMA_F16BF16_2x1SM_SSISJ_SJ_fLi128ELi128ELNS4_4UMMA5MajorE1ELSP_1ELNSO_7ScaleInE0ELSQ_0EEEEEENS4_6LayoutINS5_IJSD_SD_SD_EEENS5_IJNSA_ILi0EEESV_SV_EEEEENS5_IJNS4_10UnderscoreESY_SY_EEEEENS4_28SM100_TMA_2SM_LOAD_MULTICASTENS4_14ComposedLayoutINS4_7SwizzleILi3ELi4ELi3EEENS4_18smem_ptr_flag_bitsILi16EEENST_INS5_IJSH_NSA_ILi8EEEEEENS5_IJSD_SH_EEEEEEEvNS4_8identityES11_S1B_vS1C_EENS_8epilogue10collective18CollectiveEpilogueINS1E_23Sm100TmaWarpSpecializedILi4ELi2ELi16ELb1ELb0EEEJNS5_IJSH_SG_SH_EEENS5_IJNST_ISH_SD_EENST_INS5_IJNSA_ILi16EEESC_EEES19_EEEEESJ_NS5_IJlSD_lEEESJ_S1P_NS1E_6fusion15FusionCallbacksIS1I_NS1Q_17LinearCombinationISJ_fSJ_fLNS_15FloatRoundStyleE2EEES1J_S1O_JEEENS4_5SM1004TMEM4LOAD26SM100_TMEM_LOAD_32dp32b16xENS4_13SM90_TMA_LOADENS12_INS13_ILi1ELi4ELi3EEES16_NST_INS5_IJS17_S1L_EEENS5_IJS1L_SD_EEEEEEENS4_39AutoVectorizingCopyWithAssumedAlignmentILi128EEENS4_14SM90_TMA_STOREES25_S27_S27_EEEvvEEEEvNT_6ParamsE --------------------------
	.section	.text._ZN7cutlass13device_kernelINS_4gemm6kernel13GemmUniversalIN4cute5tupleIJiiiiEEENS1_10collective13CollectiveMmaINS1_35MainloopSm100TmaUmmaWarpSpecializedILi6ELi2ELi4ENS5_IJNS4_1CILi4EEENSA_ILi2EEENSA_ILi1EEEEEEEENS5_IJNSA_ILi128EEESG_NSA_ILi64EEEEEENS_6half_tENS5_IJSD_llEEESJ_SK_NS4_8TiledMMAINS4_8MMA_AtomIJNS4_26SM100_MMA_F16BF16_2x1SM_SSISJ_SJ_fLi128ELi128ELNS4_4UMMA5MajorE1ELSP_1ELNSO_7ScaleInE0ELSQ_0EEEEEENS4_6LayoutINS5_IJSD_SD_SD_EEENS5_IJNSA_ILi0EEESV_SV_EEEEENS5_IJNS4_10UnderscoreESY_SY_EEEEENS4_28SM100_TMA_2SM_LOAD_MULTICASTENS4_14ComposedLayoutINS4_7SwizzleILi3ELi4ELi3EEENS4_18smem_ptr_flag_bitsILi16EEENST_INS5_IJSH_NSA_ILi8EEEEEENS5_IJSD_SH_EEEEEEEvNS4_8identityES11_S1B_vS1C_EENS_8epilogue10collective18CollectiveEpilogueINS1E_23Sm100TmaWarpSpecializedILi4ELi2ELi16ELb1ELb0EEEJNS5_IJSH_SG_SH_EEENS5_IJNST_ISH_SD_EENST_INS5_IJNSA_ILi16EEESC_EEES19_EEEEESJ_NS5_IJlSD_lEEESJ_S1P_NS1E_6fusion15FusionCallbacksIS1I_NS1Q_17LinearCombinationISJ_fSJ_fLNS_15FloatRoundStyleE2EEES1J_S1O_JEEENS4_5SM1004TMEM4LOAD26SM100_TMEM_LOAD_32dp32b16xENS4_13SM90_TMA_LOADENS12_INS13_ILi1ELi4ELi3EEES16_NST_INS5_IJS17_S1L_EEENS5_IJS1L_SD_EEEEEEENS4_39AutoVectorizingCopyWithAssumedAlignmentILi128EEENS4_14SM90_TMA_STOREES25_S27_S27_EEEvvEEEEvNT_6ParamsE,"ax",@progbits
	.align	128
.text._ZN7cutlass13device_kernelINS_4gemm6kernel13GemmUniversalIN4cute5tupleIJiiiiEEENS1_10collective13CollectiveMmaINS1_35MainloopSm100TmaUmmaWarpSpecializedILi6ELi2ELi4ENS5_IJNS4_1CILi4EEENSA_ILi2EEENSA_ILi1EEEEEEEENS5_IJNSA_ILi128EEESG_NSA_ILi64EEEEEENS_6half_tENS5_IJSD_llEEESJ_SK_NS4_8TiledMMAINS4_8MMA_AtomIJNS4_26SM100_MMA_F16BF16_2x1SM_SSISJ_SJ_fLi128ELi128ELNS4_4UMMA5MajorE1ELSP_1ELNSO_7ScaleInE0ELSQ_0EEEEEENS4_6LayoutINS5_IJSD_SD_SD_EEENS5_IJNSA_ILi0EEESV_SV_EEEEENS5_IJNS4_10UnderscoreESY_SY_EEEEENS4_28SM100_TMA_2SM_LOAD_MULTICASTENS4_14ComposedLayoutINS4_7SwizzleILi3ELi4ELi3EEENS4_18smem_ptr_flag_bitsILi16EEENST_INS5_IJSH_NSA_ILi8EEEEEENS5_IJSD_SH_EEEEEEEvNS4_8identityES11_S1B_vS1C_EENS_8epilogue10collective18CollectiveEpilogueINS1E_23Sm100TmaWarpSpecializedILi4ELi2ELi16ELb1ELb0EEEJNS5_IJSH_SG_SH_EEENS5_IJNST_ISH_SD_EENST_INS5_IJNSA_ILi16EEESC_EEES19_EEEEESJ_NS5_IJlSD_lEEESJ_S1P_NS1E_6fusion15FusionCallbacksIS1I_NS1Q_17LinearCombinationISJ_fSJ_fLNS_15FloatRoundStyleE2EEES1J_S1O_JEEENS4_5SM1004TMEM4LOAD26SM100_TMEM_LOAD_32dp32b16xENS4_13SM90_TMA_LOADENS12_INS13_ILi1ELi4ELi3EEES16_NST_INS5_IJS17_S1L_EEENS5_IJS1L_SD_EEEEEEENS4_39AutoVectorizingCopyWithAssumedAlignmentILi128EEENS4_14SM90_TMA_STOREES25_S27_S27_EEEvvEEEEvNT_6ParamsE:
        .type           _ZN7cutlass13device_kernelINS_4gemm6kernel13GemmUniversalIN4cute5tupleIJiiiiEEENS1_10collective13CollectiveMmaINS1_35MainloopSm100TmaUmmaWarpSpecializedILi6ELi2ELi4ENS5_IJNS4_1CILi4EEENSA_ILi2EEENSA_ILi1EEEEEEEENS5_IJNSA_ILi128EEESG_NSA_ILi64EEEEEENS_6half_tENS5_IJSD_llEEESJ_SK_NS4_8TiledMMAINS4_8MMA_AtomIJNS4_26SM100_MMA_F16BF16_2x1SM_SSISJ_SJ_fLi128ELi128ELNS4_4UMMA5MajorE1ELSP_1ELNSO_7ScaleInE0ELSQ_0EEEEEENS4_6LayoutINS5_IJSD_SD_SD_EEENS5_IJNSA_ILi0EEESV_SV_EEEEENS5_IJNS4_10UnderscoreESY_SY_EEEEENS4_28SM100_TMA_2SM_LOAD_MULTICASTENS4_14ComposedLayoutINS4_7SwizzleILi3ELi4ELi3EEENS4_18smem_ptr_flag_bitsILi16EEENST_INS5_IJSH_NSA_ILi8EEEEEENS5_IJSD_SH_EEEEEEEvNS4_8identityES11_S1B_vS1C_EENS_8epilogue10collective18CollectiveEpilogueINS1E_23Sm100TmaWarpSpecializedILi4ELi2ELi16ELb1ELb0EEEJNS5_IJSH_SG_SH_EEENS5_IJNST_ISH_SD_EENST_INS5_IJNSA_ILi16EEESC_EEES19_EEEEESJ_NS5_IJlSD_lEEESJ_S1P_NS1E_6fusion15FusionCallbacksIS1I_NS1Q_17LinearCombinationISJ_fSJ_fLNS_15FloatRoundStyleE2EEES1J_S1O_JEEENS4_5SM1004TMEM4LOAD26SM100_TMEM_LOAD_32dp32b16xENS4_13SM90_TMA_LOADENS12_INS13_ILi1ELi4ELi3EEES16_NST_INS5_IJS17_S1L_EEENS5_IJS1L_SD_EEEEEEENS4_39AutoVectorizingCopyWithAssumedAlignmentILi128EEENS4_14SM90_TMA_STOREES25_S27_S27_EEEvvEEEEvNT_6ParamsE,@function
        .size           _ZN7cutlass13device_kernelINS_4gemm6kernel13GemmUniversalIN4cute5tupleIJiiiiEEENS1_10collective13CollectiveMmaINS1_35MainloopSm100TmaUmmaWarpSpecializedILi6ELi2ELi4ENS5_IJNS4_1CILi4EEENSA_ILi2EEENSA_ILi1EEEEEEEENS5_IJNSA_ILi128EEESG_NSA_ILi64EEEEEENS_6half_tENS5_IJSD_llEEESJ_SK_NS4_8TiledMMAINS4_8MMA_AtomIJNS4_26SM100_MMA_F16BF16_2x1SM_SSISJ_SJ_fLi128ELi128ELNS4_4UMMA5MajorE1ELSP_1ELNSO_7ScaleInE0ELSQ_0EEEEEENS4_6LayoutINS5_IJSD_SD_SD_EEENS5_IJNSA_ILi0EEESV_SV_EEEEENS5_IJNS4_10UnderscoreESY_SY_EEEEENS4_28SM100_TMA_2SM_LOAD_MULTICASTENS4_14ComposedLayoutINS4_7SwizzleILi3ELi4ELi3EEENS4_18smem_ptr_flag_bitsILi16EEENST_INS5_IJSH_NSA_ILi8EEEEEENS5_IJSD_SH_EEEEEEEvNS4_8identityES11_S1B_vS1C_EENS_8epilogue10collective18CollectiveEpilogueINS1E_23Sm100TmaWarpSpecializedILi4ELi2ELi16ELb1ELb0EEEJNS5_IJSH_SG_SH_EEENS5_IJNST_ISH_SD_EENST_INS5_IJNSA_ILi16EEESC_EEES19_EEEEESJ_NS5_IJlSD_lEEESJ_S1P_NS1E_6fusion15FusionCallbacksIS1I_NS1Q_17LinearCombinationISJ_fSJ_fLNS_15FloatRoundStyleE2EEES1J_S1O_JEEENS4_5SM1004TMEM4LOAD26SM100_TMEM_LOAD_32dp32b16xENS4_13SM90_TMA_LOADENS12_INS13_ILi1ELi4ELi3EEES16_NST_INS5_IJS17_S1L_EEENS5_IJS1L_SD_EEEEEEENS4_39AutoVectorizingCopyWithAssumedAlignmentILi128EEENS4_14SM90_TMA_STOREES25_S27_S27_EEEvvEEEEvNT_6ParamsE,(.L_x_205 - _ZN7cutlass13device_kernelINS_4gemm6kernel13GemmUniversalIN4cute5tupleIJiiiiEEENS1_10collective13CollectiveMmaINS1_35MainloopSm100TmaUmmaWarpSpecializedILi6ELi2ELi4ENS5_IJNS4_1CILi4EEENSA_ILi2EEENSA_ILi1EEEEEEEENS5_IJNSA_ILi128EEESG_NSA_ILi64EEEEEENS_6half_tENS5_IJSD_llEEESJ_SK_NS4_8TiledMMAINS4_8MMA_AtomIJNS4_26SM100_MMA_F16BF16_2x1SM_SSISJ_SJ_fLi128ELi128ELNS4_4UMMA5MajorE1ELSP_1ELNSO_7ScaleInE0ELSQ_0EEEEEENS4_6LayoutINS5_IJSD_SD_SD_EEENS5_IJNSA_ILi0EEESV_SV_EEEEENS5_IJNS4_10UnderscoreESY_SY_EEEEENS4_28SM100_TMA_2SM_LOAD_MULTICASTENS4_14ComposedLayoutINS4_7SwizzleILi3ELi4ELi3EEENS4_18smem_ptr_flag_bitsILi16EEENST_INS5_IJSH_NSA_ILi8EEEEEENS5_IJSD_SH_EEEEEEEvNS4_8identityES11_S1B_vS1C_EENS_8epilogue10collective18CollectiveEpilogueINS1E_23Sm100TmaWarpSpecializedILi4ELi2ELi16ELb1ELb0EEEJNS5_IJSH_SG_SH_EEENS5_IJNST_ISH_SD_EENST_INS5_IJNSA_ILi16EEESC_EEES19_EEEEESJ_NS5_IJlSD_lEEESJ_S1P_NS1E_6fusion15FusionCallbacksIS1I_NS1Q_17LinearCombinationISJ_fSJ_fLNS_15FloatRoundStyleE2EEES1J_S1O_JEEENS4_5SM1004TMEM4LOAD26SM100_TMEM_LOAD_32dp32b16xENS4_13SM90_TMA_LOADENS12_INS13_ILi1ELi4ELi3EEES16_NST_INS5_IJS17_S1L_EEENS5_IJS1L_SD_EEEEEEENS4_39AutoVectorizingCopyWithAssumedAlignmentILi128EEENS4_14SM90_TMA_STOREES25_S27_S27_EEEvvEEEEvNT_6ParamsE)
        .other          _ZN7cutlass13device_kernelINS_4gemm6kernel13GemmUniversalIN4cute5tupleIJiiiiEEENS1_10collective13CollectiveMmaINS1_35MainloopSm100TmaUmmaWarpSpecializedILi6ELi2ELi4ENS5_IJNS4_1CILi4EEENSA_ILi2EEENSA_ILi1EEEEEEEENS5_IJNSA_ILi128EEESG_NSA_ILi64EEEEEENS_6half_tENS5_IJSD_llEEESJ_SK_NS4_8TiledMMAINS4_8MMA_AtomIJNS4_26SM100_MMA_F16BF16_2x1SM_SSISJ_SJ_fLi128ELi128ELNS4_4UMMA5MajorE1ELSP_1ELNSO_7ScaleInE0ELSQ_0EEEEEENS4_6LayoutINS5_IJSD_SD_SD_EEENS5_IJNSA_ILi0EEESV_SV_EEEEENS5_IJNS4_10UnderscoreESY_SY_EEEEENS4_28SM100_TMA_2SM_LOAD_MULTICASTENS4_14ComposedLayoutINS4_7SwizzleILi3ELi4ELi3EEENS4_18smem_ptr_flag_bitsILi16EEENST_INS5_IJSH_NSA_ILi8EEEEEENS5_IJSD_SH_EEEEEEEvNS4_8identityES11_S1B_vS1C_EENS_8epilogue10collective18CollectiveEpilogueINS1E_23Sm100TmaWarpSpecializedILi4ELi2ELi16ELb1ELb0EEEJNS5_IJSH_SG_SH_EEENS5_IJNST_ISH_SD_EENST_INS5_IJNSA_ILi16EEESC_EEES19_EEEEESJ_NS5_IJlSD_lEEESJ_S1P_NS1E_6fusion15FusionCallbacksIS1I_NS1Q_17LinearCombinationISJ_fSJ_fLNS_15FloatRoundStyleE2EEES1J_S1O_JEEENS4_5SM1004TMEM4LOAD26SM100_TMEM_LOAD_32dp32b16xENS4_13SM90_TMA_LOADENS12_INS13_ILi1ELi4ELi3EEES16_NST_INS5_IJS17_S1L_EEENS5_IJS1L_SD_EEEEEEENS4_39AutoVectorizingCopyWithAssumedAlignmentILi128EEENS4_14SM90_TMA_STOREES25_S27_S27_EEEvvEEEEvNT_6ParamsE,@"STO_CUDA_ENTRY STV_DEFAULT"
_ZN7cutlass13device_kernelINS_4gemm6kernel13GemmUniversalIN4cute5tupleIJiiiiEEENS1_10collective13CollectiveMmaINS1_35MainloopSm100TmaUmmaWarpSpecializedILi6ELi2ELi4ENS5_IJNS4_1CILi4EEENSA_ILi2EEENSA_ILi1EEEEEEEENS5_IJNSA_ILi128EEESG_NSA_ILi64EEEEEENS_6half_tENS5_IJSD_llEEESJ_SK_NS4_8TiledMMAINS4_8MMA_AtomIJNS4_26SM100_MMA_F16BF16_2x1SM_SSISJ_SJ_fLi128ELi128ELNS4_4UMMA5MajorE1ELSP_1ELNSO_7ScaleInE0ELSQ_0EEEEEENS4_6LayoutINS5_IJSD_SD_SD_EEENS5_IJNSA_ILi0EEESV_SV_EEEEENS5_IJNS4_10UnderscoreESY_SY_EEEEENS4_28SM100_TMA_2SM_LOAD_MULTICASTENS4_14ComposedLayoutINS4_7SwizzleILi3ELi4ELi3EEENS4_18smem_ptr_flag_bitsILi16EEENST_INS5_IJSH_NSA_ILi8EEEEEENS5_IJSD_SH_EEEEEEEvNS4_8identityES11_S1B_vS1C_EENS_8epilogue10collective18CollectiveEpilogueINS1E_23Sm100TmaWarpSpecializedILi4ELi2ELi16ELb1ELb0EEEJNS5_IJSH_SG_SH_EEENS5_IJNST_ISH_SD_EENST_INS5_IJNSA_ILi16EEESC_EEES19_EEEEESJ_NS5_IJlSD_lEEESJ_S1P_NS1E_6fusion15FusionCallbacksIS1I_NS1Q_17LinearCombinationISJ_fSJ_fLNS_15FloatRoundStyleE2EEES1J_S1O_JEEENS4_5SM1004TMEM4LOAD26SM100_TMEM_LOAD_32dp32b16xENS4_13SM90_TMA_LOADENS12_INS13_ILi1ELi4ELi3EEES16_NST_INS5_IJS17_S1L_EEENS5_IJS1L_SD_EEEEEEENS4_39AutoVectorizingCopyWithAssumedAlignmentILi128EEENS4_14SM90_TMA_STOREES25_S27_S27_EEEvvEEEEvNT_6ParamsE:
[----:B------:R-:W1:Y:S01]  /*0000*/  LDC R1, c[0x0][0x37c] ;  /* 0x0000df00ff017b82 */ /* 0x000e620000000800 */
[----:B------:R-:W2:Y:S01]  /*0010*/  S2R R76, SR_TID.X ;  /* 0x00000000004c7919 */ /* 0x000ea20000002100 */
[----:B------:R-:W3:Y:S06]  /*0020*/  LDCU.64 UR6, c[0x0][0x890] ;  /* 0x00011200ff0677ac */ /* 0x000eec0008000a00 */
[----:B------:R-:W4:Y:S01]  /*0030*/  S2UR UR37, SR_CgaCtaId ;  /* 0x00000000002579c3 */ /* 0x000f220000008800 */
[----:B------:R-:W-:Y:S01]  /*0040*/  PRMT R63, RZ, 0x7610, R63 ;  /* 0x00007610ff3f7816 */ /* 0x000fe2000000003f */
[----:B------:R-:W1:Y:S01]  /*0050*/  LDCU.64 UR46, c[0x0][0x358] ;  /* 0x00006b00ff2e77ac */ /* 0x000e620008000a00 */
[----:B------:R-:W-:-:S02]  /*0060*/  ELECT P0, URZ, PT ;  /* 0x0000000000ff782f */ /* 0x000fc40003800000 */
[----:B---3--:R-:W-:-:S04]  /*0070*/  ISETP.NE.U32.AND P1, PT, RZ, UR6, PT ;  /* 0x00000006ff007c0c */ /* 0x008fc8000bf25070 */
[----:B------:R-:W-:Y:S01]  /*0080*/  ISETP.NE.AND.EX P2, PT, RZ, UR7, PT, P1 ;  /* 0x00000007ff007c0c */ /* 0x000fe2000bf45310 */
[----:B----4-:R-:W-:Y:S02]  /*0090*/  ULOP3.LUT UR9, UR37, 0x1, URZ, 0xc0, !UPT ;  /* 0x0000000125097892 */ /* 0x010fe4000f8ec0ff */
[----:B------:R-:W-:Y:S01]  /*00a0*/  ULOP3.LUT UR8, UR37, 0x1, URZ, 0x3c, !UPT ;  /* 0x0000000125087892 */ /* 0x000fe2000f8e3cff */
[----:B--2---:R-:W-:-:S05]  /*00b0*/  SHF.R.U32.HI R70, RZ, 0x5, R76 ;  /* 0x00000005ff467819 */ /* 0x004fca000001164c */
[----:B------:R-:W2:Y:S02]  /*00c0*/  SHFL.IDX PT, R0, R70, RZ, 0x1f ;  /* 0x00001fff46007589 */ /* 0x000ea400000e0000 */
[----:B--2---:R-:W-:Y:S02]  /*00d0*/  R2UR UR10, R0 ;  /* 0x00000000000a72ca */ /* 0x004fe400000e0000 */
[----:B-1----:R-:W-:Y:S05]  /*00e0*/  @P2 BRA `(.L_x_0) ;  /* 0x00000000002c2947 */ /* 0x002fea0003800000 */
[----:B------:R-:W1:Y:S02]  /*00f0*/  LDCU.64 UR4, c[0x0][0x888] ;  /* 0x00011100ff0477ac */ /* 0x000e640008000a00 */
[----:B-1----:R-:W-:-:S04]  /*0100*/  UISETP.NE.U32.AND UP0, UPT, UR4, URZ, UPT ;  /* 0x000000ff0400728c */ /* 0x002fc8000bf05070 */
[----:B------:R-:W-:-:S09]  /*0110*/  UISETP.NE.AND.EX UP0, UPT, UR5, URZ, UPT, UP0 ;  /* 0x000000ff0500728c */ /* 0x000fd2000bf05300 */
[----:B------:R-:W-:Y:S05]  /*0120*/  BRA.U !UP0, `(.L_x_1) ;  /* 0x0000000108107547 */ /* 0x000fea000b800000 */
[----:B------:R-:W1:Y:S02]  /*0130*/  LDC.64 R2, c[0x0][0x888] ;  /* 0x00022200ff027b82 */ /* 0x000e640000000a00 */
[----:B-1----:R1:W5:Y:S01]  /*0140*/  LDG.E R35, desc[UR46][R2.64] ;  /* 0x0000002e02237981 */ /* 0x002362000c1e1900 */
[----:B------:R-:W-:Y:S01]  /*0150*/  HFMA2 R63, -RZ, RZ, 0, 5.9604644775390625e-08 ;  /* 0x00000001ff3f7431 */ /* 0x000fe200000001ff */
[----:B------:R-:W-:Y:S05]  /*0160*/  BRA `(.L_x_0) ;  /* 0x00000000000c7947 */ /* 0x000fea0003800000 */
.L_x_1:
[----:B------:R-:W1:Y:S01]  /*0170*/  LDCU UR4, c[0x0][0x880] ;  /* 0x00011000ff0477ac */ /* 0x000e620008000800 */
[----:B------:R-:W-:Y:S01]  /*0180*/  HFMA2 R63, -RZ, RZ, 0, 5.9604644775390625e-08 ;  /* 0x00000001ff3f7431 */ /* 0x000fe200000001ff */
[----:B-1----:R-:W-:-:S07]  /*0190*/  MOV R35, UR4 ;  /* 0x0000000400237c02 */ /* 0x002fce0008000f00 */
.L_x_0:
[----:B------:R-:W2:Y:S02]  /*01a0*/  LDCU.64 UR4, c[0x0][0x8b0] ;  /* 0x00011600ff0477ac */ /* 0x000ea40008000a00 */
[----:B--2---:R-:W-:-:S04]  /*01b0*/  UISETP.NE.U32.AND UP0, UPT, UR4, URZ, UPT ;  /* 0x000000ff0400728c */ /* 0x004fc8000bf05070 */
[----:B------:R-:W-:-:S09]  /*01c0*/  UISETP.NE.AND.EX UP0, UPT, UR5, URZ, UPT, UP0 ;  /* 0x000000ff0500728c */ /* 0x000fd2000bf05300 */
[----:B------:R-:W-:Y:S05]  /*01d0*/  BRA.U UP0, `(.L_x_2) ;  /* 0x0000000100247547 */ /* 0x000fea000b800000 */
[----:B------:R-:W2:Y:S02]  /*01e0*/  LDCU.64 UR4, c[0x0][0x8a8] ;  /* 0x00011500ff0477ac */ /* 0x000ea40008000a00 */
[----:B--2---:R-:W-:-:S04]  /*01f0*/  UISETP.NE.U32.AND UP0, UPT, UR4, URZ, UPT ;  /* 0x000000ff0400728c */ /* 0x004fc8000bf05070 */
[----:B------:R-:W-:-:S09]  /*0200*/  UISETP.NE.AND.EX UP0, UPT, UR5, URZ, UPT, UP0 ;  /* 0x000000ff0500728c */ /* 0x000fd2000bf05300 */
[----:B------:R-:W-:Y:S05]  /*0210*/  BRA.U !UP0, `(.L_x_3) ;  /* 0x00000001080c7547 */ /* 0x000fea000b800000 */
[----:B------:R-:W2:Y:S02]  /*0220*/  LDC.64 R32, c[0x0][0x8a8] ;  /* 0x00022a00ff207b82 */ /* 0x000ea40000000a00 */
[----:B--2---:R2:W5:Y:S01]  /*0230*/  LDG.E R32, desc[UR46][R32.64] ;  /* 0x0000002e20207981 */ /* 0x004562000c1e1900 */
[----:B------:R-:W-:Y:S05]  /*0240*/  BRA `(.L_x_2) ;  /* 0x0000000000087947 */ /* 0x000fea0003800000 */
.L_x_3:
[----:B------:R-:W2:Y:S02]  /*0250*/  LDCU UR4, c[0x0][0x8a0] ;  /* 0x00011400ff0477ac */ /* 0x000ea40008000800 */
[----:B--2---:R-:W-:Y:S02]  /*0260*/  MOV R32, UR4 ;  /* 0x0000000400207c02 */ /* 0x004fe40008000f00 */
.L_x_2:
[----:B------:R-:W-:Y:S01]  /*0270*/  IMAD.U32 R0, RZ, RZ, UR10 ;  /* 0x0000000aff007e24 */ /* 0x000fe2000f8e00ff */
[----:B------:R-:W-:Y:S04]  /*0280*/  BSSY.RECONVERGENT B0, `(.L_x_4) ;  /* 0x000000c000007945 */ /* 0x000fe80003800200 */
[C---:B------:R-:W-:Y:S02]  /*0290*/  ISETP.NE.OR P3, PT, R0.reuse, 0x1, !P0 ;  /* 0x000000010000780c */ /* 0x040fe40004765670 */
[----:B------:R-:W-:-:S11]  /*02a0*/  ISETP.NE.OR P2, PT, R0, 0x3, !P0 ;  /* 0x000000030000780c */ /* 0x000fd60004745670 */
[----:B------:R-:W-:Y:S05]  /*02b0*/  @P3 BRA `(.L_x_5) ;  /* 0x0000000000203947 */ /* 0x000fea0003800000 */
[----:B------:R-:W3:Y:S02]  /*02c0*/  LDCU.64 UR4, c[0x0][0x348] ;  /* 0x00006900ff0477ac */ /* 0x000ee40008000a00 */
[----:B---3--:R-:W-:Y:S02]  /*02d0*/  UIADD3 UR12, UP1, UPT, UR4, 0x80, URZ ;  /* 0x00000080040c7890 */ /* 0x008fe4000ff3e0ff */
[----:B------:R-:W-:Y:S02]  /*02e0*/  UIADD3 UR4, UP0, UPT, UR4, 0x180, URZ ;  /* 0x0000018004047890 */ /* 0x000fe4000ff1e0ff */
[----:B------:R-:W-:Y:S02]  /*02f0*/  UIADD3.X UR13, UPT, UPT, URZ, UR5, URZ, UP1, !UPT ;  /* 0x00000005ff0d7290 */ /* 0x000fe40008ffe4ff */
[----:B------:R-:W-:-:S07]  /*0300*/  UIADD3.X UR5, UPT, UPT, URZ, UR5, URZ, UP0, !UPT ;  /* 0x00000005ff057290 */ /* 0x000fce00087fe4ff */
[----:B------:R3:W-:Y:S02]  /*0310*/  UTMACCTL.PF [UR12] ;  /* 0x000000000c0079b9 */ /* 0x0007e40008040000 */
[----:B------:R3:W-:Y:S02]  /*0320*/  UTMACCTL.PF [UR4] ;  /* 0x00000000040079b9 */ /* 0x0007e40008040000 */
[----:B---3--:R-:W-:Y:S01]  /*0330*/  NOP ;  /* 0x0000000000007918 */ /* 0x008fe20000000000 */
.L_x_5:
[----:B------:R-:W-:Y:S05]  /*0340*/  BSYNC.RECONVERGENT B0 ;  /* 0x0000000000007941 */ /* 0x000fea0003800200 */
.L_x_4:
[----:B------:R-:W-:Y:S04]  /*0350*/  BSSY.RECONVERGENT B0, `(.L_x_6) ;  /* 0x000000a000007945 */ /* 0x000fe80003800200 */
        /* <DEDUP_REMOVED lines=9> */
.L_x_7:
[----:B------:R-:W-:Y:S05]  /*03f0*/  BSYNC.RECONVERGENT B0 ;  /* 0x0000000000007941 */ /* 0x000fea0003800200 */
.L_x_6:
[----:B------:R-:W3:Y:S01]  /*0400*/  LDCU.64 UR4, c[0x0][0x888] ;  /* 0x00011100ff0477ac */ /* 0x000ee20008000a00 */
[----:B------:R-:W-:Y:S01]  /*0410*/  ISETP.NE.AND.EX P1, PT, RZ, UR7, PT, P1 ;  /* 0x00000007ff007c0c */ /* 0x000fe2000bf25310 */
[----:B------:R-:W-:Y:S01]  /*0420*/  UPLOP3.LUT UP5, UPT, UPT, UPT, UPT, 0x80, 0x8 ;  /* 0x000000000008789c */ /* 0x000fe20003faf070 */
[----:B---3--:R-:W-:-:S04]  /*0430*/  ISETP.NE.U32.AND P2, PT, RZ, UR4, PT ;  /* 0x00000004ff007c0c */ /* 0x008fc8000bf45070 */
[----:B------:R-:W-:-:S13]  /*0440*/  ISETP.NE.AND.EX P2, PT, RZ, UR5, PT, P2 ;  /* 0x00000005ff007c0c */ /* 0x000fda000bf45320 */
[----:B------:R-:W-:Y:S05]  /*0450*/  @P2 BRA P1, `(.L_x_8) ;  /* 0x0000000000282947 */ /* 0x000fea0000800000 */
[----:B------:R-:W-:Y:S01]  /*0460*/  UISETP.NE.U32.AND UP1, UPT, UR6, URZ, UPT ;  /* 0x000000ff0600728c */ /* 0x000fe2000bf25070 */
[----:B-----5:R-:W-:Y:S01]  /*0470*/  FSETP.NEU.AND P1, PT, R35, RZ, PT ;  /* 0x000000ff2300720b */ /* 0x020fe20003f2d000 */
[----:B------:R-:W-:Y:S02]  /*0480*/  UISETP.NE.U32.AND UP0, UPT, UR4, URZ, UPT ;  /* 0x000000ff0400728c */ /* 0x000fe4000bf05070 */
[----:B------:R-:W-:Y:S02]  /*0490*/  UISETP.NE.AND.EX UP1, UPT, UR7, URZ, UPT, UP1 ;  /* 0x000000ff0700728c */ /* 0x000fe4000bf25310 */
[----:B------:R-:W-:-:S04]  /*04a0*/  UISETP.NE.AND.EX UP0, UPT, UR5, URZ, UPT, UP0 ;  /* 0x000000ff0500728c */ /* 0x000fc8000bf05300 */
[----:B------:R-:W-:-:S04]  /*04b0*/  USEL UR4, URZ, 0xffffffff, UP0 ;  /* 0xffffffffff047887 */ /* 0x000fc80008000000 */
[----:B------:R-:W-:Y:S01]  /*04c0*/  VOTEU.ANY UP0, P1 ;  /* 0x0000000000ff7886 */ /* 0x000fe20000800100 */
[----:B------:R-:W-:-:S04]  /*04d0*/  @!UP1 USEL UR4, URZ, 0xffffffff, UP0 ;  /* 0xffffffffff049887 */ /* 0x000fc80008000000 */
[----:B------:R-:W-:-:S04]  /*04e0*/  ULOP3.LUT UR4, UR4, 0x1, URZ, 0xc0, !UPT ;  /* 0x0000000104047892 */ /* 0x000fc8000f8ec0ff */
[----:B------:R-:W-:-:S11]  /*04f0*/  UISETP.NE.U32.AND UP5, UPT, UR4, 0x1, UPT ;  /* 0x000000010400788c */ /* 0x000fd6000bfa5070 */
.L_x_8:
[----:B------:R-:W3:Y:S01]  /*0500*/  SHFL.IDX PT, R0, R70, RZ, 0x1f ;  /* 0x00001fff46007589 */ /* 0x000ee200000e0000 */
[----:B------:R-:W-:-:S04]  /*0510*/  UISETP.NE.AND UP0, UPT, UR10, 0x2, UPT ;  /* 0x000000020a00788c */ /* 0x000fc8000bf05270 */
[----:B------:R-:W-:Y:S02]  /*0520*/  UISETP.EQ.AND UP1, UPT, UR9, URZ, !UP0 ;  /* 0x000000ff0900728c */ /* 0x000fe4000c722270 */
[----:B------:R-:W-:-:S04]  /*0530*/  USEL UR6, URZ, 0x1, UP0 ;  /* 0x00000001ff067887 */ /* 0x000fc80008000000 */
[----:B------:R-:W-:Y:S02]  /*0540*/  PLOP3.LUT P5, PT, P0, PT, UP1, 0x80, 0x8 ;  /* 0x000000000008781c */ /* 0x000fe400007af018 */
[----:B---3--:R-:W-:-:S13]  /*0550*/  ISETP.NE.AND P1, PT, R0, RZ, PT ;  /* 0x000000ff0000720c */ /* 0x008fda0003f25270 */
[----:B------:R-:W-:Y:S05]  /*0560*/  @P1 BRA `(.L_x_9) ;  /* 0x0000000000641947 */ /* 0x000fea0003800000 */
[----:B------:R-:W-:Y:S01]  /*0570*/  UMOV UR7, 0x400 ;  /* 0x0000040000077882 */ /* 0x000fe20000000000 */
[----:B------:R-:W-:Y:S01]  /*0580*/  UMOV UR5, 0x1 ;  /* 0x0000000100057882 */ /* 0x000fe20000000000 */
[----:B------:R-:W-:Y:S01]  /*0590*/  UMOV UR4, 0x3 ;  /* 0x0000000300047882 */ /* 0x000fe20000000000 */
[----:B------:R-:W-:Y:S02]  /*05a0*/  ULEA UR7, UR37, UR7, 0x18 ;  /* 0x0000000725077291 */ /* 0x000fe4000f8ec0ff */
[----:B------:R-:W-:-:S04]  /*05b0*/  UIADD3 UR12, UPT, UPT, -UR5, 0x100000, URZ ;  /* 0x00100000050c7890 */ /* 0x000fc8000fffe1ff */
[----:B------:R-:W-:Y:S02]  /*05c0*/  USHF.L.U32 UR13, UR12, 0xb, URZ ;  /* 0x0000000b0c0d7899 */ /* 0x000fe400080006ff */
[----:B------:R-:W-:Y:S02]  /*05d0*/  USHF.L.U32 UR12, UR12, 0x1, URZ ;  /* 0x000000010c0c7899 */ /* 0x000fe400080006ff */
[----:B------:R-:W-:-:S04]  /*05e0*/  UIADD3 UR4, UPT, UPT, -UR4, 0x100000, URZ ;  /* 0x0010000004047890 */ /* 0x000fc8000fffe1ff */
[----:B------:R-:W-:Y:S02]  /*05f0*/  USHF.L.U32 UR5, UR4, 0xb, URZ ;  /* 0x0000000b04057899 */ /* 0x000fe400080006ff */
[----:B------:R-:W-:Y:S01]  /*0600*/  USHF.L.U32 UR4, UR4, 0x1, URZ ;  /* 0x0000000104047899 */ /* 0x000fe200080006ff */
[----:B------:R-:W-:Y:S01]  /*0610*/  ELECT P1, URZ, PT ;  /* 0x0000000000ff782f */ /* 0x000fe20003820000 */
[----:B------:R-:W3:Y:S02]  /*0620*/  FENCE.VIEW.ASYNC.S ;  /* 0x00000000000073c6 */ /* 0x000ee40000000000 */
[----:B---3--:R3:W4:Y:S08]  /*0630*/  SYNCS.EXCH.64 URZ, [UR7], UR12 ;  /* 0x0000000c07ff75b2 */ /* 0x0087300008000100 */
[----:B------:R3:W1:Y:S01]  /*0640*/  SYNCS.EXCH.64 URZ, [UR7+0x30], UR4 ;  /* 0x0000300407ff75b2 */ /* 0x0006620008000100 */
        /* <DEDUP_REMOVED lines=10> */
[----:B------:R-:W-:Y:S01]  /*06f0*/  NOP ;  /* 0x0000000000007918 */ /* 0x000fe20000000000 */
.L_x_9:
[----:B------:R-:W2:Y:S01]  /*0700*/  SHFL.IDX PT, R0, R70, RZ, 0x1f ;  /* 0x00001fff46007589 */ /* 0x000ea200000e0000 */
[----:B------:R-:W-:Y:S01]  /*0710*/  NOP ;  /* 0x0000000000007918 */ /* 0x000fe20000000000 */
[----:B--2---:R-:W-:-:S13]  /*0720*/  ISETP.NE.AND P1, PT, R0, 0x1, PT ;  /* 0x000000010000780c */ /* 0x004fda0003f25270 */
[----:B------:R-:W-:Y:S05]  /*0730*/  @P1 BRA `(.L_x_10) ;  /* 0x0000000000541947 */ /* 0x000fea0003800000 */
[----:B---3--:R-:W-:Y:S01]  /*0740*/  UMOV UR7, 0x400 ;  /* 0x0000040000077882 */ /* 0x008fe20000000000 */
        /* <DEDUP_REMOVED lines=10> */
[----:B------:R-:W2:Y:S02]  /*07f0*/  FENCE.VIEW.ASYNC.S ;  /* 0x00000000000073c6 */ /* 0x000ea40000000000 */
[----:B--2---:R2:W3:Y:S08]  /*0800*/  SYNCS.EXCH.64 URZ, [UR7+0x60], UR12 ;  /* 0x0000600c07ff75b2 */ /* 0x0044f00008000100 */
        /* <DEDUP_REMOVED lines=8> */
.L_x_10:
[----:B------:R-:W4:Y:S01]  /*0890*/  SHFL.IDX PT, R0, R70, RZ, 0x1f ;  /* 0x00001fff46007589 */ /* 0x000f2200000e0000 */
[----:B------:R-:W-:Y:S01]  /*08a0*/  NOP ;  /* 0x0000000000007918 */ /* 0x000fe20000000000 */
[----:B----4-:R-:W-:-:S13]  /*08b0*/  ISETP.NE.AND P1, PT, R0, 0x3, PT ;  /* 0x000000030000780c */ /* 0x010fda0003f25270 */
[----:B------:R-:W-:Y:S05]  /*08c0*/  @P1 BRA `(.L_x_11) ;  /* 0x00000000002c1947 */ /* 0x000fea0003800000 */
[----:B--23--:R-:W-:Y:S01]  /*08d0*/  UMOV UR5, 0x400 ;  /* 0x0000040000057882 */ /* 0x00cfe20000000000 */
[----:B------:R-:W-:Y:S01]  /*08e0*/  UMOV UR4, 0x20 ;  /* 0x0000002000047882 */ /* 0x000fe20000000000 */
[----:B------:R-:W-:Y:S02]  /*08f0*/  ULEA UR5, UR37, UR5, 0x18 ;  /* 0x0000000525057291 */ /* 0x000fe4000f8ec0ff */
[----:B------:R-:W-:-:S04]  /*0900*/  UIADD3 UR12, UPT, UPT, -UR4, 0x100000, URZ ;  /* 0x00100000040c7890 */ /* 0x000fc8000fffe1ff */
[----:B------:R-:W-:Y:S02]  /*0910*/  USHF.L.U32 UR13, UR12, 0xb, URZ ;  /* 0x0000000b0c0d7899 */ /* 0x000fe400080006ff */
[----:B------:R-:W-:Y:S01]  /*0920*/  USHF.L.U32 UR12, UR12, 0x1, URZ ;  /* 0x000000010c0c7899 */ /* 0x000fe200080006ff */
[----:B------:R-:W-:Y:S01]  /*0930*/  ELECT P1, URZ, PT ;  /* 0x0000000000ff782f */ /* 0x000fe20003820000 */
[----:B------:R-:W2:Y:S10]  /*0940*/  FENCE.VIEW.ASYNC.S ;  /* 0x00000000000073c6 */ /* 0x000eb40000000000 */
[----:B--2---:R4:W2:Y:S01]  /*0950*/  SYNCS.EXCH.64 URZ, [UR5+0xa0], UR12 ;  /* 0x0000a00c05ff75b2 */ /* 0x0048a20008000100 */
[----:B------:R4:W3:Y:S02]  /*0960*/  SYNCS.EXCH.64 URZ, [UR5+0xa8], UR12 ;  /* 0x0000a80c05ff75b2 */ /* 0x0008e40008000100 */
[----:B----4-:R-:W-:Y:S01]  /*0970*/  NOP ;  /* 0x0000000000007918 */ /* 0x010fe20000000000 */
.L_x_11:
[----:B------:R-:W4:Y:S01]  /*0980*/  SHFL.IDX PT, R0, R70, RZ, 0x1f ;  /* 0x00001fff46007589 */ /* 0x000f2200000e0000 */
[----:B------:R-:W-:Y:S01]  /*0990*/  NOP ;  /* 0x0000000000007918 */ /* 0x000fe20000000000 */
[----:B----4-:R-:W-:-:S13]  /*09a0*/  ISETP.NE.AND P1, PT, R0, 0x4, PT ;  /* 0x000000040000780c */ /* 0x010fda0003f25270 */
[----:B------:R-:W-:Y:S05]  /*09b0*/  @P1 BRA `(.L_x_12) ;  /* 0x0000000000481947 */ /* 0x000fea0003800000 */
[----:B--23--:R-:W-:Y:S01]  /*09c0*/  UMOV UR7, 0x720 ;  /* 0x0000072000077882 */ /* 0x00cfe20000000000 */
[----:B------:R-:W-:Y:S01]  /*09d0*/  UMOV UR5, 0x400 ;  /* 0x0000040000057882 */ /* 0x000fe20000000000 */
[----:B------:R-:W-:Y:S01]  /*09e0*/  USEL UR7, UR7, 0x620, UP5 ;  /* 0x0000062007077887 */ /* 0x000fe2000a800000 */
        /* <DEDUP_REMOVED lines=10> */
[----:B--2---:R4:W2:Y:S08]  /*0a90*/  SYNCS.EXCH.64 URZ, [UR5+0xb0], UR12 ;  /* 0x0000b00c05ff75b2 */ /* 0x0048b00008000100 */
[----:B------:R4:W3:Y:S01]  /*0aa0*/  SYNCS.EXCH.64 URZ, [UR5+0xc0], UR14 ;  /* 0x0000c00e05ff75b2 */ /* 0x0008e20008000100 */
[----:B------:R4:W1:Y:S01]  /*0ab0*/  SYNCS.EXCH.64 URZ, [UR5+0xb8], UR12 ;  /* 0x0000b80c05ff75b2 */ /* 0x0008620008000100 */
[----:B------:R4:W1:Y:S02]  /*0ac0*/  SYNCS.EXCH.64 URZ, [UR5+0xc8], UR14 ;  /* 0x0000c80e05ff75b2 */ /* 0x0008640008000100 */
[----:B----4-:R-:W-:Y:S01]  /*0ad0*/  NOP ;  /* 0x0000000000007918 */ /* 0x010fe20000000000 */
.L_x_12:
[----:B------:R-:W4:Y:S01]  /*0ae0*/  SHFL.IDX PT, R0, R70, RZ, 0x1f ;  /* 0x00001fff46007589 */ /* 0x000f2200000e0000 */
[----:B------:R-:W-:Y:S01]  /*0af0*/  NOP ;  /* 0x0000000000007918 */ /* 0x000fe20000000000 */
[----:B----4-:R-:W-:-:S13]  /*0b00*/  ISETP.NE.AND P1, PT, R0, 0x5, PT ;  /* 0x000000050000780c */ /* 0x010fda0003f25270 */
[----:B------:R-:W-:Y:S05]  /*0b10*/  @P1 BRA `(.L_x_13) ;  /* 0x0000000000541947 */ /* 0x000fea0003800000 */
[----:B--23--:R-:W-:Y:S01]  /*0b20*/  UMOV UR7, 0x400 ;  /* 0x0000040000077882 */ /* 0x00cfe20000000000 */
        /* <DEDUP_REMOVED lines=14> */
[----:B------:R4:W1:Y:S01]  /*0c10*/  SYNCS.EXCH.64 URZ, [UR7+0xf8], UR4 ;  /* 0x0000f80407ff75b2 */ /* 0x0008620008000100 */
[----:B------:R4:W1:Y:S01]  /*0c20*/  SYNCS.EXCH.64 URZ, [UR7+0xe0], UR12 ;  /* 0x0000e00c07ff75b2 */ /* 0x0008620008000100 */
[----:B------:R4:W1:Y:S01]  /*0c30*/  SYNCS.EXCH.64 URZ, [UR7+0x100], UR4 ;  /* 0x0001000407ff75b2 */ /* 0x0008620008000100 */
[----:B------:R4:W1:Y:S01]  /*0c40*/  SYNCS.EXCH.64 URZ, [UR7+0xe8], UR12 ;  /* 0x0000e80c07ff75b2 */ /* 0x0008620008000100 */
[----:B------:R4:W1:Y:S02]  /*0c50*/  SYNCS.EXCH.64 URZ, [UR7+0x108], UR4 ;  /* 0x0001080407ff75b2 */ /* 0x0008640008000100 */
[----:B----4-:R-:W-:Y:S01]  /*0c60*/  NOP ;  /* 0x0000000000007918 */ /* 0x010fe20000000000 */
.L_x_13:
[----:B------:R-:W4:Y:S01]  /*0c70*/  SHFL.IDX PT, R0, R70, RZ, 0x1f ;  /* 0x00001fff46007589 */ /* 0x000f2200000e0000 */
[----:B------:R-:W-:Y:S01]  /*0c80*/  ISETP.NE.OR P0, PT, RZ, UR10, !P0 ;  /* 0x0000000aff007c0c */ /* 0x000fe2000c705670 */
        /* <DEDUP_REMOVED lines=12> */
[----:B------:R4:W3:Y:S01]  /*0d50*/  SYNCS.EXCH.64 URZ, [UR5+0x120], UR12 ;  /* 0x0001200c05ff75b2 */ /* 0x0008e20008000100 */
[----:B------:R4:W1:Y:S01]  /*0d60*/  SYNCS.EXCH.64 URZ, [UR5+0x118], UR12 ;  /* 0x0001180c05ff75b2 */ /* 0x0008620008000100 */
[----:B------:R4:W1:Y:S02]  /*0d70*/  SYNCS.EXCH.64 URZ, [UR5+0x128], UR12 ;  /* 0x0001280c05ff75b2 */ /* 0x0008640008000100 */
[----:B----4-:R-:W-:Y:S01]  /*0d80*/  NOP ;  /* 0x0000000000007918 */ /* 0x010fe20000000000 */
.L_x_14:
[----:B------:R-:W-:Y:S01]  /*0d90*/  VOTEU.ALL UP0, P0 ;  /* 0x0000000000ff7886 */ /* 0x000fe20000000000 */
[----:B--23--:R-:W-:Y:S01]  /*0da0*/  UMOV UR12, 0x20 ;  /* 0x00000020000c7882 */ /* 0x00cfe20000000000 */
[----:B------:R-:W2:Y:S01]  /*0db0*/  LDCU UR5, c[0x0][0x36c] ;  /* 0x00006d80ff0577ac */ /* 0x000ea20008000800 */
[----:B------:R-:W-:Y:S01]  /*0dc0*/  NOP ;  /* 0x0000000000007918 */ /* 0x000fe20000000000 */
[----:B------:R-:W-:Y:S01]  /*0dd0*/  LOP3.LUT R10, R76, 0x1f, RZ, 0xc0, !PT ;  /* 0x0000001f4c0a7812 */ /* 0x000fe200078ec0ff */
[----:B------:R-:W-:Y:S01]  /*0de0*/  @!UP0 UMOV UR4, 0x400 ;  /* 0x0000040000048882 */ /* 0x000fe20000000000 */
[----:B------:R-:W-:-:S04]  /*0df0*/  @!UP0 UIADD3 UR12, UPT, UPT, -UR12, 0x100000, URZ ;  /* 0x001000000c0c8890 */ /* 0x000fc8000fffe1ff */
[----:B------:R-:W-:Y:S02]  /*0e00*/  @!UP0 USHF.L.U32 UR13, UR12, 0xb, URZ ;  /* 0x0000000b0c0d8899 */ /* 0x000fe400080006ff */
[----:B------:R-:W-:Y:S02]  /*0e10*/  @!UP0 USHF.L.U32 UR12, UR12, 0x1, URZ ;  /* 0x000000010c0c8899 */ /* 0x000fe400080006ff */
[----:B------:R-:W-:Y:S01]  /*0e20*/  @!UP0 ULEA UR4, UR37, UR4, 0x18 ;  /* 0x0000000425048291 */ /* 0x000fe2000f8ec0ff */
[----:B------:R-:W-:Y:S01]  /*0e30*/  VOTEU.ALL UP0, P0 ;  /* 0x0000000000ff7886 */ /* 0x000fe20000000000 */
[----:B------:R-:W-:Y:S02]  /*0e40*/  UISETP.NE.AND UP4, UPT, UR10, URZ, UPT ;  /* 0x000000ff0a00728c */ /* 0x000fe4000bf85270 */
[----:B--2---:R-:W-:Y:S01]  /*0e50*/  UISETP.EQ.U32.AND UP2, UPT, UR5, 0x1, UPT ;  /* 0x000000010500788c */ /* 0x004fe2000bf42070 */
[----:B------:R-:W2:Y:S07]  /*0e60*/  FENCE.VIEW.ASYNC.S ;  /* 0x00000000000073c6 */ /* 0x000eae0000000000 */
[----:B--2---:R2:W3:Y:S01]  /*0e70*/  @!UP0 SYNCS.EXCH.64 URZ, [UR4+0x130], UR12 ;  /* 0x0001300c04ff85b2 */ /* 0x0044e20008000100 */
[----:B------:R-:W-:Y:S05]  /*0e80*/  BRA.U !UP2, `(.L_x_15) ;  /* 0x000000010a087547 */ /* 0x000fea000b800000 */
[----:B-1-3--:R-:W-:Y:S01]  /*0e90*/  UCGABAR_ARV ;  /* 0x00000000000079c7 */ /* 0x00afe20008000000 */
[----:B------:R-:W-:Y:S05]  /*0ea0*/  BRA `(.L_x_16) ;  /* 0x0000000000047947 */ /* 0x000fea0003800000 */
.L_x_15:
[----:B-1-3--:R-:W-:Y:S01]  /*0eb0*/  NOP ;  /* 0x0000000000007918 */ /* 0x00afe20000000000 */
.L_x_16:
[----:B------:R-:W1:Y:S01]  /*0ec0*/  S2R R11, SR_CTAID.X ;  /* 0x00000000000b7919 */ /* 0x000e620000002500 */
[----:B------:R-:W-:-:S05]  /*0ed0*/  CS2R.32 R64, SR_CgaSize ;  /* 0x0000000000407805 */ /* 0x000fca0000008a00 */
[----:B------:R-:W-:-:S05]  /*0ee0*/  IMAD R64, R64, -0xa0, RZ ;  /* 0xffffff6040407824 */ /* 0x000fca00078e02ff */
[----:B------:R-:W-:-:S14]  /*0ef0*/  R2UR UR15, R64 ;  /* 0x00000000400f72ca */ /* 0x000fdc00000e0000 */
[----:B------:R-:W3:Y:S01]  /*0f00*/  LDCU UR15, c[0x0][UR15+0x2b0] ;  /* 0x000056000f0f77ac */ /* 0x000ee20008000800 */
[----:B------:R-:W-:-:S05]  /*0f10*/  CS2R.32 R0, SR_CgaSize ;  /* 0x0000000000007805 */ /* 0x000fca0000008a00 */
[----:B------:R-:W-:-:S06]  /*0f20*/  IMAD R0, R0, -0xa0, RZ ;  /* 0xffffff6000007824 */ /* 0x000fcc00078e02ff */
[----:B------:R-:W4:Y:S01]  /*0f30*/  LDC R0, c[0x0][R0+0x2a0] ;  /* 0x0000a80000007b82 */ /* 0x000f220000000800 */
[----:B------:R-:W-:Y:S01]  /*0f40*/  PRMT R8, RZ, 0x7610, R8 ;  /* 0x00007610ff087816 */ /* 0x000fe20000000008 */
[----:B------:R-:W3:Y:S01]  /*0f50*/  S2R R20, SR_CTAID.Y ;  /* 0x0000000000147919 */ /* 0x000ee20000002600 */
[----:B------:R-:W-:-:S05]  /*0f60*/  CS2R.32 R64, SR_CgaSize ;  /* 0x0000000000407805 */ /* 0x000fca0000008a00 */
[----:B------:R-:W-:-:S05]  /*0f70*/  IMAD R64, R64, -0xa0, RZ ;  /* 0xffffff6040407824 */ /* 0x000fca00078e02ff */
[----:B--2---:R-:W-:-:S14]  /*0f80*/  R2UR UR13, R64 ;  /* 0x00000000400d72ca */ /* 0x004fdc00000e0000 */
[----:B------:R-:W2:Y:S01]  /*0f90*/  LDCU UR13, c[0x0][UR13+0x2b4] ;  /* 0x000056800d0d77ac */ /* 0x000ea20008000800 */
[----:B------:R-:W4:Y:S01]  /*0fa0*/  LDCU UR11, c[0x0][0xb30] ;  /* 0x00016600ff0b77ac */ /* 0x000f220008000800 */
[----:B------:R-:W2:Y:S01]  /*0fb0*/  LDC R9, c[0x0][0xb24] ;  /* 0x0002c900ff097b82 */ /* 0x000ea20000000800 */
[----:B------:R-:W-:Y:S02]  /*0fc0*/  ULOP3.LUT UR16, UR37, 0x3, URZ, 0xc0, !UPT ;  /* 0x0000000325107892 */ /* 0x000fe4000f8ec0ff */
[----:B------:R-:W-:Y:S02]  /*0fd0*/  ULOP3.LUT UR12, UR9, 0x4, UR37, 0xf8, !UPT ;  /* 0x00000004090c7892 */ /* 0x000fe4000f8ef825 */
[----:B------:R-:W-:Y:S01]  /*0fe0*/  UISETP.GT.U32.AND UP1, UPT, UR16, 0xffff, UPT ;  /* 0x0000ffff1000788c */ /* 0x000fe2000bf24070 */
[----:B------:R-:W-:-:S05]  /*0ff0*/  CS2R.32 R62, SR_CgaSize ;  /* 0x00000000003e7805 */ /* 0x000fca0000008a00 */
[----:B------:R-:W-:-:S06]  /*1000*/  IMAD R62, R62, -0xa0, RZ ;  /* 0xffffff603e3e7824 */ /* 0x000fcc00078e02ff */
[----:B------:R-:W4:Y:S01]  /*1010*/  LDC R62, c[0x0][R62+0x2a4] ;  /* 0x0000a9003e3e7b82 */ /* 0x000f220000000800 */
[----:B------:R-:W-:Y:S02]  /*1020*/  UISETP.GT.U32.AND UP0, UPT, UR12, 0xffff, UPT ;  /* 0x0000ffff0c00788c */ /* 0x000fe4000bf04070 */
[----:B------:R-:W-:Y:S02]  /*1030*/  USEL UR16, UR16, 0xffff, !UP1 ;  /* 0x0000ffff10107887 */ /* 0x000fe4000c800000 */
[----:B------:R-:W-:Y:S02]  /*1040*/  USEL UR12, UR12, 0xffff, !UP0 ;  /* 0x0000ffff0c0c7887 */ /* 0x000fe4000c000000 */
[----:B------:R-:W-:Y:S01]  /*1050*/  USHF.L.U32 UR18, UR37, 0x9, URZ ;  /* 0x0000000925127899 */ /* 0x000fe200080006ff */
[----:B------:R-:W4:Y:S01]  /*1060*/  LDC R26, c[0x0][0xb24] ;  /* 0x0002c900ff1a7b82 */ /* 0x000f220000000800 */
[----:B------:R-:W-:Y:S02]  /*1070*/  USHF.L.U32 UR14, UR37, 0x3, URZ ;  /* 0x00000003250e7899 */ /* 0x000fe400080006ff */
[----:B------:R-:W-:-:S02]  /*1080*/  USHF.L.U32 UR17, UR37, 0xa, URZ ;  /* 0x0000000a25117899 */ /* 0x000fc400080006ff */
[----:B------:R-:W-:Y:S01]  /*1090*/  USHF.L.U32 UR7, UR37, 0x4, URZ ;  /* 0x0000000425077899 */ /* 0x000fe200080006ff */
[----:B-1----:R-:W-:Y:S01]  /*10a0*/  I2FP.F32.U32 R64, R11 ;  /* 0x0000000b00407245 */ /* 0x002fe20000201000 */
[----:B------:R-:W-:Y:S01]  /*10b0*/  ULOP3.LUT UR16, UR16, 0xffff, URZ, 0xc0, !UPT ;  /* 0x0000ffff10107892 */ /* 0x000fe2000f8ec0ff */
[----:B------:R-:W1:Y:S01]  /*10c0*/  S2UR UR36, SR_CTAID.Z ;  /* 0x00000000002479c3 */ /* 0x000e620000002700 */
[----:B------:R-:W-:Y:S01]  /*10d0*/  ULOP3.LUT UR12, UR12, 0xffff, URZ, 0xc0, !UPT ;  /* 0x0000ffff0c0c7892 */ /* 0x000fe2000f8ec0ff */
[----:B---3--:R-:W-:Y:S01]  /*10e0*/  I2FP.F32.U32 R3, R20 ;  /* 0x0000001400037245 */ /* 0x008fe20000201000 */
[----:B------:R-:W-:Y:S01]  /*10f0*/  FMUL R64, R64, UR15 ;  /* 0x0000000f40407c20 */ /* 0x000fe20008400000 */
[----:B--2---:R-:W-:Y:S01]  /*1100*/  ISETP.GE.AND P0, PT, R9, 0x1, PT ;  /* 0x000000010900780c */ /* 0x004fe20003f06270 */
[----:B------:R-:W-:Y:S01]  /*1110*/  IMAD.MOV.U32 R21, RZ, RZ, R11 ;  /* 0x000000ffff157224 */ /* 0x000fe200078e000b */
[----:B------:R-:W-:Y:S01]  /*1120*/  UMOV UR5, 0x11 ;  /* 0x0000001100057882 */ /* 0x000fe20000000000 */
[----:B------:R-:W-:Y:S01]  /*1130*/  FMUL R3, R3, UR13 ;  /* 0x0000000d03037c20 */ /* 0x000fe20008400000 */
[----:B------:R-:W-:Y:S01]  /*1140*/  UMOV UR4, 0x5 ;  /* 0x0000000500047882 */ /* 0x000fe20000000000 */
[----:B------:R-:W2:Y:S01]  /*1150*/  F2I.U32.TRUNC.NTZ R64, R64 ;  /* 0x0000004000407305 */ /* 0x000ea2000020f000 */
[----:B------:R-:W-:-:S02]  /*1160*/  UISETP.NE.AND UP3, UPT, UR10, 0x2, UPT ;  /* 0x000000020a00788c */ /* 0x000fc4000bf65270 */
[----:B------:R-:W-:Y:S02]  /*1170*/  ULOP3.LUT UR15, UR18, 0x800, URZ, 0xc0, !UPT ;  /* 0x00000800120f7892 */ /* 0x000fe4000f8ec0ff */
[----:B------:R-:W-:Y:S02]  /*1180*/  ULOP3.LUT UR14, UR14, 0x20, URZ, 0xc0, !UPT ;  /* 0x000000200e0e7892 */ /* 0x000fe4000f8ec0ff */
[----:B------:R-:W-:Y:S01]  /*1190*/  ULOP3.LUT UR13, UR17, 0x800, URZ, 0xc0, !UPT ;  /* 0x00000800110d7892 */ /* 0x000fe2000f8ec0ff */
[----:B------:R-:W3:Y:S01]  /*11a0*/  F2I.U32.TRUNC.NTZ R3, R3 ;  /* 0x0000000300037305 */ /* 0x000ee2000020f000 */
[----:B------:R-:W-:Y:S02]  /*11b0*/  ULOP3.LUT UR7, UR7, 0x20, URZ, 0xc0, !UPT ;  /* 0x0000002007077892 */ /* 0x000fe4000f8ec0ff */
[----:B------:R-:W-:Y:S02]  /*11c0*/  USHF.L.U32 UR5, UR5, UR16, URZ ;  /* 0x0000001005057299 */ /* 0x000fe400080006ff */
[----:B------:R-:W-:Y:S01]  /*11d0*/  USHF.L.U32 UR4, UR4, UR12, URZ ;  /* 0x0000000c04047299 */ /* 0x000fe200080006ff */
[----:B--2---:R-:W-:Y:S01]  /*11e0*/  IMAD.MOV R64, RZ, RZ, -R64 ;  /* 0x000000ffff407224 */ /* 0x004fe200078e0a40 */
[----:B----4-:R-:W-:-:S03]  /*11f0*/  UISETP.NE.AND UP0, UPT, UR11, 0x1, UPT ;  /* 0x000000010b00788c */ /* 0x010fc6000bf05270 */
[----:B------:R-:W-:Y:S01]  /*1200*/  IMAD R64, R0, R64, R11 ;  /* 0x0000004000407224 */ /* 0x000fe200078e020b */
[----:B------:R-:W-:Y:S02]  /*1210*/  PRMT R0, RZ, 0x7610, R0 ;  /* 0x00007610ff007816 */ /* 0x000fe40000000000 */
[----:B---3--:R-:W-:-:S05]  /*1220*/  IADD3 R3, PT, PT, -R3, RZ, RZ ;  /* 0x000000ff03037210 */ /* 0x008fca0007ffe1ff */
[----:B------:R-:W-:Y:S01]  /*1230*/  IMAD R62, R62, R3, R20 ;  /* 0x000000033e3e7224 */ /* 0x000fe200078e0214 */
[----:B-1----:R-:W-:Y:S06]  /*1240*/  BRA.U UP4, `(.L_x_17) ;  /* 0x0000000104607547 */ /* 0x002fec000b800000 */
[C---:B------:R-:W-:Y:S02]  /*1250*/  ISETP.NE.AND P4, PT, R62.reuse, RZ, PT ;  /* 0x000000ff3e00720c */ /* 0x040fe40003f85270 */
[----:B------:R-:W-:Y:S02]  /*1260*/  ISETP.NE.AND P2, PT, R62, 0x1, PT ;  /* 0x000000013e00780c */ /* 0x000fe40003f45270 */
[C---:B------:R-:W-:Y:S02]  /*1270*/  ISETP.GT.U32.AND P3, PT, R64.reuse, 0x1, P4 ;  /* 0x000000014000780c */ /* 0x040fe40002764070 */
[C---:B------:R-:W-:Y:S02]  /*1280*/  ISETP.GT.U32.AND P1, PT, R64.reuse, 0x1, P2 ;  /* 0x000000014000780c */ /* 0x040fe40001724070 */
[----:B------:R-:W-:Y:S02]  /*1290*/  LOP3.LUT R0, R64, 0x2, RZ, 0x3c, !PT ;  /* 0x0000000240007812 */ /* 0x000fe400078e3cff */
[----:B------:R-:W-:-:S02]  /*12a0*/  SEL R4, RZ, 0x1, P3 ;  /* 0x00000001ff047807 */ /* 0x000fc40001800000 */
[----:B------:R-:W-:Y:S02]  /*12b0*/  SEL R3, RZ, 0x10, P1 ;  /* 0x00000010ff037807 */ /* 0x000fe40000800000 */
[----:B------:R-:W-:Y:S02]  /*12c0*/  SEL R2, RZ, 0x2, P3 ;  /* 0x00000002ff027807 */ /* 0x000fe40001800000 */
[C---:B------:R-:W-:Y:S02]  /*12d0*/  ISETP.GT.U32.AND P4, PT, R0.reuse, 0x1, P4 ;  /* 0x000000010000780c */ /* 0x040fe40002784070 */
[----:B------:R-:W-:Y:S02]  /*12e0*/  ISETP.GT.U32.AND P2, PT, R0, 0x1, P2 ;  /* 0x000000010000780c */ /* 0x000fe40001744070 */
[----:B------:R-:W-:Y:S02]  /*12f0*/  IADD3 R0, PT, PT, R2, R3, R4 ;  /* 0x0000000302007210 */ /* 0x000fe40007ffe004 */
[----:B------:R-:W-:-:S02]  /*1300*/  SEL R7, RZ, 0x20, P1 ;  /* 0x00000020ff077807 */ /* 0x000fc40000800000 */
[----:B------:R-:W-:Y:S02]  /*1310*/  SEL R4, RZ, 0x4, P4 ;  /* 0x00000004ff047807 */ /* 0x000fe40002000000 */
[----:B------:R-:W-:Y:S02]  /*1320*/  SEL R5, RZ, 0x40, P2 ;  /* 0x00000040ff057807 */ /* 0x000fe40001000000 */
[----:B------:R-:W-:Y:S01]  /*1330*/  IADD3 R4, PT, PT, R4, R7, R0 ;  /* 0x0000000704047210 */ /* 0x000fe20007ffe000 */
[----:B------:R-:W-:Y:S01]  /*1340*/  IMAD.MOV.U32 R0, RZ, RZ, 0x3 ;  /* 0x00000003ff007424 */ /* 0x000fe200078e00ff */
[----:B------:R-:W-:Y:S02]  /*1350*/  SEL R2, RZ, 0x8, P4 ;  /* 0x00000008ff027807 */ /* 0x000fe40002000000 */
[----:B------:R-:W-:Y:S02]  /*1360*/  LOP3.LUT R3, R64, 0xfffffffe, RZ, 0xc0, !PT ;  /* 0xfffffffe40037812 */ /* 0x000fe400078ec0ff */
[----:B------:R-:W-:-:S02]  /*1370*/  IADD3 R5, PT, PT, R2, R5, R4 ;  /* 0x0000000502057210 */ /* 0x000fc40007ffe004 */
[----:B------:R-:W-:Y:S01]  /*1380*/  SEL R2, RZ, 0x80, P2 ;  /* 0x00000080ff027807 */ /* 0x000fe20001000000 */
[----:B------:R-:W-:-:S04]  /*1390*/  IMAD R3, R62, 0x4, R3 ;  /* 0x000000043e037824 */ /* 0x000fc800078e0203 */
[----:B------:R-:W-:Y:S01]  /*13a0*/  IMAD.IADD R2, R5, 0x1, R2 ;  /* 0x0000000105027824 */ /* 0x000fe200078e0202 */
[----:B------:R-:W-:-:S04]  /*13b0*/  SHF.L.U32 R0, R0, R3, RZ ;  /* 0x0000000300007219 */ /* 0x000fc800000006ff */
[----:B------:R-:W-:Y:S02]  /*13c0*/  PRMT R8, R2, 0x7610, R8 ;  /* 0x0000761002087816 */ /* 0x000fe40000000008 */
.L_x_17:
[----:B------:R-:W-:Y:S05]  /*13d0*/  @!P0 BRA `(.L_x_18) ;  /* 0x0000000000b88947 */ /* 0x000fea0003800000 */
[----:B------:R-:W1:Y:S01]  /*13e0*/  LDC.64 R4, c[0x0][0xb18] ;  /* 0x0002c600ff047b82 */ /* 0x000e620000000a00 */
[----:B------:R-:W-:-:S07]  /*13f0*/  ISETP.NE.AND P0, PT, R9, 0x1, PT ;  /* 0x000000010900780c */ /* 0x000fce0003f05270 */
[----:B------:R-:W2:Y:S08]  /*1400*/  LDC R14, c[0x0][0xb0c] ;  /* 0x0002c300ff0e7b82 */ /* 0x000eb00000000800 */
[----:B------:R-:W3:Y:S08]  /*1410*/  LDC R13, c[0x0][0x370] ;  /* 0x0000dc00ff0d7b82 */ /* 0x000ef00000000800 */
[----:B------:R-:W4:Y:S01]  /*1420*/  LDC R16, c[0x0][0x374] ;  /* 0x0000dd00ff107b82 */ /* 0x000f220000000800 */
[----:B-1----:R-:W-:-:S07]  /*1430*/  ISETP.NE.AND P1, PT, R4, 0x1, PT ;  /* 0x000000010400780c */ /* 0x002fce0003f25270 */
[----:B------:R-:W3:Y:S01]  /*1440*/  LDC.64 R6, c[0x0][0xb10] ;  /* 0x0002c400ff067b82 */ /* 0x000ee20000000a00 */
[----:B--2---:R-:W-:-:S07]  /*1450*/  ISETP.NE.AND P2, PT, R14, 0x1, PT ;  /* 0x000000010e00780c */ /* 0x004fce0003f45270 */
[----:B------:R-:W1:Y:S08]  /*1460*/  LDC R12, c[0x0][0xb20] ;  /* 0x0002c800ff0c7b82 */ /* 0x000e700000000800 */
[----:B------:R-:W2:Y:S01]  /*1470*/  LDC.64 R2, c[0x0][0xb28] ;  /* 0x0002ca00ff027b82 */ /* 0x000ea20000000a00 */
[----:B----4-:R-:W-:-:S04]  /*1480*/  IMAD.HI.U32 R15, R16, R5, RZ ;  /* 0x00000005100f7227 */ /* 0x010fc800078e00ff */
[----:B------:R-:W-:-:S04]  /*1490*/  IMAD.HI.U32 R5, R20, R5, RZ ;  /* 0x0000000514057227 */ /* 0x000fc800078e00ff */
[----:B---3--:R-:W-:-:S04]  /*14a0*/  IMAD.HI.U32 R18, R13, R6, RZ ;  /* 0x000000060d127227 */ /* 0x008fc800078e00ff */
[C---:B------:R-:W-:Y:S01]  /*14b0*/  IMAD.HI.U32 R22, R11.reuse, R6, RZ ;  /* 0x000000060b167227 */ /* 0x040fe200078e00ff */
[-C--:B------:R-:W-:Y:S02]  /*14c0*/  @P2 SHF.R.U32.HI R13, RZ, R7.reuse, R18 ;  /* 0x00000007ff0d2219 */ /* 0x080fe40000011612 */
[-C--:B-1----:R-:W-:Y:S02]  /*14d0*/  @P1 SHF.R.U32.HI R16, RZ, R12.reuse, R15 ;  /* 0x0000000cff101219 */ /* 0x082fe4000001160f */
[----:B------:R-:W-:Y:S02]  /*14e0*/  SHF.R.U32.HI R5, RZ, R12, R5 ;  /* 0x0000000cff057219 */ /* 0x000fe40000011605 */
[----:B------:R-:W-:Y:S02]  /*14f0*/  SHF.R.U32.HI R22, RZ, R7, R22 ;  /* 0x00000007ff167219 */ /* 0x000fe40000011616 */
[----:B------:R-:W-:Y:S01]  /*1500*/  SEL R5, R20, R5, !P1 ;  /* 0x0000000514057207 */ /* 0x000fe20004800000 */
[----:B--2---:R-:W-:Y:S01]  /*1510*/  IMAD.HI.U32 R18, R16, R2, RZ ;  /* 0x0000000210127227 */ /* 0x004fe200078e00ff */
[----:B------:R-:W-:-:S02]  /*1520*/  SEL R21, R11, R22, !P2 ;  /* 0x000000160b157207 */ /* 0x000fc40005000000 */
[----:B------:R-:W-:Y:S01]  /*1530*/  IADD3 R7, PT, PT, -R5, RZ, RZ ;  /* 0x000000ff05077210 */ /* 0x000fe20007ffe1ff */
[----:B------:R-:W-:Y:S01]  /*1540*/  IMAD.HI.U32 R6, R13, R2, RZ ;  /* 0x000000020d067227 */ /* 0x000fe200078e00ff */
[----:B------:R-:W-:-:S03]  /*1550*/  @P0 SHF.R.U32.HI R16, RZ, R3, R18 ;  /* 0x00000003ff100219 */ /* 0x000fc60000011612 */
[----:B------:R-:W-:Y:S01]  /*1560*/  IMAD R7, R4, R7, R20 ;  /* 0x0000000704077224 */ /* 0x000fe200078e0214 */
[----:B------:R-:W-:Y:S01]  /*1570*/  @P0 SHF.R.U32.HI R13, RZ, R3, R6 ;  /* 0x00000003ff0d0219 */ /* 0x000fe20000011606 */
[----:B------:R-:W-:-:S04]  /*1580*/  IMAD R16, R16, R9, RZ ;  /* 0x0000000910107224 */ /* 0x000fc800078e02ff */
[----:B------:R-:W-:Y:S01]  /*1590*/  IMAD R6, R13, R9, RZ ;  /* 0x000000090d067224 */ /* 0x000fe200078e02ff */
[----:B------:R-:W-:-:S04]  /*15a0*/  ISETP.GE.AND P1, PT, R5, R16, PT ;  /* 0x000000100500720c */ /* 0x000fc80003f26270 */
[----:B------:R-:W-:Y:S01]  /*15b0*/  ISETP.GE.OR P1, PT, R21, R6, P1 ;  /* 0x000000061500720c */ /* 0x000fe20000f26670 */
[----:B------:R-:W-:-:S05]  /*15c0*/  IMAD.HI.U32 R6, R5, R2, RZ ;  /* 0x0000000205067227 */ /* 0x000fca00078e00ff */
[----:B------:R-:W-:-:S04]  /*15d0*/  SHF.R.U32.HI R6, RZ, R3, R6 ;  /* 0x00000003ff067219 */ /* 0x000fc80000011606 */
[----:B------:R-:W-:-:S03]  /*15e0*/  SEL R6, R5, R6, !P0 ;  /* 0x0000000605067207 */ /* 0x000fc60004000000 */
[----:B------:R-:W-:Y:S01]  /*15f0*/  @!P1 IMAD.HI.U32 R12, R21, R2, RZ ;  /* 0x00000002150c9227 */ /* 0x000fe200078e00ff */
[----:B------:R-:W-:-:S04]  /*1600*/  IADD3 R2, PT, PT, -R6, RZ, RZ ;  /* 0x000000ff06027210 */ /* 0x000fc80007ffe1ff */
[----:B------:R-:W-:Y:S01]  /*1610*/  @!P1 SHF.R.U32.HI R12, RZ, R3, R12 ;  /* 0x00000003ff0c9219 */ /* 0x000fe2000001160c */
[----:B------:R-:W-:-:S03]  /*1620*/  IMAD R2, R9, R2, R5 ;  /* 0x0000000209027224 */ /* 0x000fc600078e0205 */
[----:B------:R-:W-:-:S05]  /*1630*/  @!P1 SEL R3, R21, R12, !P0 ;  /* 0x0000000c15039207 */ /* 0x000fca0004000000 */
[--C-:B------:R-:W-:Y:S02]  /*1640*/  @!P1 IMAD.IADD R6, R6, 0x1, -R3.reuse ;  /* 0x0000000106069824 */ /* 0x100fe400078e0a03 */
[----:B------:R-:W-:Y:S01]  /*1650*/  @!P1 IMAD R3, R2, R13, R3 ;  /* 0x0000000d02039224 */ /* 0x000fe200078e0203 */
[----:B------:R-:W-:Y:S01]  /*1660*/  IADD3 R2, PT, PT, -R21, RZ, RZ ;  /* 0x000000ff15027210 */ /* 0x000fe20007ffe1ff */
[----:B------:R-:W-:Y:S02]  /*1670*/  @!P1 IMAD R5, R6, R9, R21 ;  /* 0x0000000906059224 */ /* 0x000fe400078e0215 */
[----:B------:R-:W-:Y:S02]  /*1680*/  @!P1 IMAD.MOV.U32 R21, RZ, RZ, R3 ;  /* 0x000000ffff159224 */ /* 0x000fe400078e0003 */
[----:B------:R-:W-:Y:S02]  /*1690*/  IMAD R2, R14, R2, R11 ;  /* 0x000000020e027224 */ /* 0x000fe400078e020b */
[----:B------:R-:W-:-:S02]  /*16a0*/  IMAD R20, R5, R4, R7 ;  /* 0x0000000405147224 */ /* 0x000fc400078e0207 */
[----:B------:R-:W-:Y:S02]  /*16b0*/  IMAD R21, R21, R14, R2 ;  /* 0x0000000e15157224 */ /* 0x000fe400078e0202 */
.L_x_18:
[----:B------:R-:W-:Y:S05]  /*16c0*/  BRA.U UP0, `(.L_x_19) ;  /* 0x0000000100407547 */ /* 0x000fea000b800000 */
[----:B------:R-:W1:Y:S08]  /*16d0*/  LDC.64 R4, c[0x0][0xb10] ;  /* 0x0002c400ff047b82 */ /* 0x000e700000000a00 */
[----:B------:R-:W2:Y:S08]  /*16e0*/  LDC.64 R2, c[0x0][0xb18] ;  /* 0x0002c600ff027b82 */ /* 0x000eb00000000a00 */
[----:B------:R-:W3:Y:S08]  /*16f0*/  LDC R6, c[0x0][0xb20] ;  /* 0x0002c800ff067b82 */ /* 0x000ef00000000800 */
[----:B------:R-:W4:Y:S01]  /*1700*/  LDC R12, c[0x0][0xb0c] ;  /* 0x0002c300ff0c7b82 */ /* 0x000f220000000800 */
[----:B-1----:R-:W-:-:S05]  /*1710*/  IMAD.HI.U32 R4, R21, R4, RZ ;  /* 0x0000000415047227 */ /* 0x002fca00078e00ff */
[----:B------:R-:W-:Y:S01]  /*1720*/  SHF.R.U32.HI R4, RZ, R5, R4 ;  /* 0x00000005ff047219 */ /* 0x000fe20000011604 */
[----:B--2---:R-:W-:Y:S01]  /*1730*/  IMAD.HI.U32 R3, R20, R3, RZ ;  /* 0x0000000314037227 */ /* 0x004fe200078e00ff */
[----:B------:R-:W-:-:S04]  /*1740*/  ISETP.NE.AND P0, PT, R2, 0x1, PT ;  /* 0x000000010200780c */ /* 0x000fc80003f05270 */
[----:B---3--:R-:W-:-:S04]  /*1750*/  SHF.R.U32.HI R3, RZ, R6, R3 ;  /* 0x00000006ff037219 */ /* 0x008fc80000011603 */
[----:B------:R-:W-:Y:S02]  /*1760*/  SEL R3, R20, R3, !P0 ;  /* 0x0000000314037207 */ /* 0x000fe40004000000 */
[----:B----4-:R-:W-:-:S04]  /*1770*/  ISETP.NE.AND P1, PT, R12, 0x1, PT ;  /* 0x000000010c00780c */ /* 0x010fc80003f25270 */
[----:B------:R-:W-:-:S05]  /*1780*/  SEL R6, R21, R4, !P1 ;  /* 0x0000000415067207 */ /* 0x000fca0004800000 */
[----:B------:R-:W-:Y:S02]  /*1790*/  IMAD.IADD R4, R3, 0x1, -R6 ;  /* 0x0000000103047824 */ /* 0x000fe400078e0a06 */
[----:B------:R-:W-:Y:S02]  /*17a0*/  IMAD.IADD R3, R6, 0x1, -R3 ;  /* 0x0000000106037824 */ /* 0x000fe400078e0a03 */
[----:B------:R-:W-:Y:S02]  /*17b0*/  IMAD R21, R4, R12, R21 ;  /* 0x0000000c04157224 */ /* 0x000fe400078e0215 */
[----:B------:R-:W-:Y:S02]  /*17c0*/  IMAD R20, R3, R2, R20 ;  /* 0x0000000203147224 */ /* 0x000fe400078e0214 */
.L_x_19:
[----:B------:R-:W-:Y:S05]  /*17d0*/  BRA.U !UP2, `(.L_x_20) ;  /* 0x000000010a0c7547 */ /* 0x000fea000b800000 */
[----:B------:R-:W-:Y:S01]  /*17e0*/  UCGABAR_WAIT ;  /* 0x0000000000007dc7 */ /* 0x000fe20008000000 */
[----:B------:R-:W-:Y:S01]  /*17f0*/  CCTL.IVALL ;  /* 0x00000000ff00798f */ /* 0x000fe20002000000 */
[----:B------:R-:W-:Y:S05]  /*1800*/  BRA `(.L_x_21) ;  /* 0x0000000000047947 */ /* 0x000fea0003800000 */
.L_x_20:
[----:B------:R-:W-:Y:S06]  /*1810*/  BAR.SYNC.DEFER_BLOCKING 0x0 ;  /* 0x0000000000007b1d */ /* 0x000fec0000010000 */
.L_x_21:
[----:B------:R-:W-:Y:S05]  /*1820*/  BRA.U UP3, `(.L_x_22) ;  /* 0x00000015033c7547 */ /* 0x000fea000b800000 */
[----:B------:R-:W1:Y:S01]  /*1830*/  LDCU UR21, c[0x0][0x38c] ;  /* 0x00007180ff1577ac */ /* 0x000e620008000800 */
[----:B------:R-:W2:Y:S01]  /*1840*/  LDC R9, c[0x0][0x370] ;  /* 0x0000dc00ff097b82 */ /* 0x000ea20000000800 */
[----:B------:R-:W-:Y:S01]  /*1850*/  IMAD.SHL.U32 R16, R11, 0x40, RZ ;  /* 0x000000400b107824 */ /* 0x000fe200078e00ff */
[----:B------:R-:W-:Y:S01]  /*1860*/  PLOP3.LUT P1, PT, PT, PT, UP5, 0x80, 0x8 ;  /* 0x000000000008781c */ /* 0x000fe20003f2f058 */
[----:B------:R-:W-:Y:S01]  /*1870*/  HFMA2 R12, -RZ, RZ, 0, 0 ;  /* 0x00000000ff0c7431 */ /* 0x000fe200000001ff */
[----:B------:R-:W-:Y:S01]  /*1880*/  UISETP.NE.AND UP1, UPT, UR10, URZ, UPT ;  /* 0x000000ff0a00728c */ /* 0x000fe2000bf25270 */
[----:B------:R-:W-:Y:S01]  /*1890*/  ISETP.NE.AND P4, PT, R10, RZ, P5 ;  /* 0x000000ff0a00720c */ /* 0x000fe20002f85270 */
[----:B------:R-:W-:Y:S01]  /*18a0*/  IMAD.MOV.U32 R15, RZ, RZ, 0x1 ;  /* 0x00000001ff0f7424 */ /* 0x000fe200078e00ff */
[----:B------:R-:W-:Y:S01]  /*18b0*/  PLOP3.LUT P1, PT, P1, PT, PT, 0x8, 0x80 ;  /* 0x000000000080781c */ /* 0x000fe20000f2e170 */
[----:B------:R-:W3:Y:S01]  /*18c0*/  LDC R0, c[0x0][0x374] ;  /* 0x0000dd00ff007b82 */ /* 0x000ee20000000800 */
[----:B------:R-:W-:Y:S01]  /*18d0*/  IMAD.MOV.U32 R14, RZ, RZ, RZ ;  /* 0x000000ffff0e7224 */ /* 0x000fe200078e00ff */
[----:B------:R-:W-:Y:S01]  /*18e0*/  MOV R8, 0x1 ;  /* 0x0000000100087802 */ /* 0x000fe20000000f00 */
[----:B------:R-:W-:Y:S01]  /*18f0*/  IMAD.MOV.U32 R10, RZ, RZ, RZ ;  /* 0x000000ffff0a7224 */ /* 0x000fe200078e00ff */
[----:B------:R-:W-:Y:S01]  /*1900*/  LOP3.LUT R16, R16, 0x40, RZ, 0xc0, !PT ;  /* 0x0000004010107812 */ /* 0x000fe200078ec0ff */
[----:B------:R-:W4:Y:S01]  /*1910*/  LDCU.64 UR24, c[0x0][0x348] ;  /* 0x00006900ff1877ac */ /* 0x000f220008000a00 */
[----:B-1----:R-:W-:-:S02]  /*1920*/  UIADD3 UR8, UPT, UPT, UR21, 0x3f, URZ ;  /* 0x0000003f15087890 */ /* 0x002fc4000fffe0ff */
[----:B------:R-:W-:Y:S02]  /*1930*/  USEL UR28, UR6, 0x2, UP1 ;  /* 0x00000002061c7887 */ /* 0x000fe40008800000 */
[----:B------:R-:W-:Y:S01]  /*1940*/  USHF.R.S32.HI UR23, URZ, 0x1f, UR8 ;  /* 0x0000001fff177899 */ /* 0x000fe20008011408 */
[----:B------:R-:W-:-:S03]  /*1950*/  UMOV UR29, URZ ;  /* 0x000000ff001d7c82 */ /* 0x000fc60008000000 */
[----:B------:R-:W-:Y:S02]  /*1960*/  ULEA.HI UR23, UR23, UR8, URZ, 0x6 ;  /* 0x0000000817177291 */ /* 0x000fe4000f8f30ff */
[----:B------:R-:W-:Y:S02]  /*1970*/  UIADD3 UR8, UPT, UPT, UR21, -0x1, URZ ;  /* 0xffffffff15087890 */ /* 0x000fe4000fffe0ff */
[----:B------:R-:W-:Y:S02]  /*1980*/  USHF.R.S32.HI UR23, URZ, 0x6, UR23 ;  /* 0x00000006ff177899 */ /* 0x000fe40008011417 */
[----:B------:R-:W-:Y:S02]  /*1990*/  UISETP.GE.U32.AND UP2, UPT, UR8, -0x7f, UPT ;  /* 0xffffff810800788c */ /* 0x000fe4000bf46070 */
[----:B------:R-:W-:Y:S02]  /*19a0*/  UISETP.LT.U32.AND UP0, UPT, UR23, 0x6, UPT ;  /* 0x000000061700788c */ /* 0x000fe4000bf01070 */
[----:B------:R-:W-:-:S02]  /*19b0*/  UIADD3 UR21, UPT, UPT, UR21, 0x7e, URZ ;  /* 0x0000007e15157890 */ /* 0x000fc4000fffe0ff */
[----:B------:R-:W-:-:S04]  /*19c0*/  USEL UR22, UR23, 0x6, UP0 ;  /* 0x0000000617167887 */ /* 0x000fc80008000000 */
[----:B------:R-:W-:Y:S02]  /*19d0*/  UIADD3 UR27, UPT, UPT, UR22, -0x1, URZ ;  /* 0xffffffff161b7890 */ /* 0x000fe4000fffe0ff */
[----:B------:R-:W-:Y:S02]  /*19e0*/  @UP2 UIADD3 UR27, UPT, UPT, UR22, URZ, URZ ;  /* 0x000000ff161b2290 */ /* 0x000fe4000fffe0ff */
[----:B------:R-:W-:Y:S02]  /*19f0*/  UIADD3 UR30, UPT, UPT, UR23, -UR22, URZ ;  /* 0x80000016171e7290 */ /* 0x000fe4000fffe0ff */
[----:B------:R-:W-:Y:S02]  /*1a00*/  UIADD3 UR26, UPT, UPT, UR27, 0x1, URZ ;  /* 0x000000011b1a7890 */ /* 0x000fe4000fffe0ff */
[----:B--2-4-:R-:W-:-:S12]  /*1a10*/  UIADD3 UR27, UPT, UPT, -UR27, URZ, URZ ;  /* 0x000000ff1b1b7290 */ /* 0x014fd8000fffe1ff */
.L_x_44:
[----:B------:R-:W-:Y:S01]  /*1a20*/  UISETP.NE.AND UP0, UPT, UR37, URZ, UPT ;  /* 0x000000ff2500728c */ /* 0x000fe2000bf05270 */
[----:B------:R-:W1:Y:S08]  /*1a30*/  S2UR UR37, SR_CgaCtaId ;  /* 0x00000000002579c3 */ /* 0x000e700000008800 */
[----:B------:R-:W-:Y:S05]  /*1a40*/  BRA.U UP0, `(.L_x_23) ;  /* 0x0000000100347547 */ /* 0x000fea000b800000 */
[----:B------:R-:W2:Y:S01]  /*1a50*/  S2R R2, SR_CgaCtaId ;  /* 0x0000000000027919 */ /* 0x000ea20000008800 */
[----:B------:R-:W-:-:S04]  /*1a60*/  MOV R3, 0x400 ;  /* 0x0000040000037802 */ /* 0x000fc80000000f00 */
[----:B--2---:R-:W-:Y:S02]  /*1a70*/  LEA R3, R2, R3, 0x18 ;  /* 0x0000000302037211 */ /* 0x004fe400078ec0ff */
[----:B------:R-:W-:-:S03]  /*1a80*/  SHF.L.U32 R2, R8, 0x1f, RZ ;  /* 0x0000001f08027819 */ /* 0x000fc600000006ff */
[----:B------:R-:W-:-:S04]  /*1a90*/  IMAD R3, R10, 0x8, R3 ;  /* 0x000000080a037824 */ /* 0x000fc800078e0203 */
[----:B------:R-:W2:Y:S02]  /*1aa0*/  SYNCS.PHASECHK.TRANS64.TRYWAIT P0, [R3+URZ+0x120], R2 ;  /* 0x00012002030075a7 */ /* 0x000ea400080011ff */
[----:B--2---:R-:W-:Y:S05]  /*1ab0*/  @!P0 BRA `(.L_x_24) ;  /* 0x00000070007c8947 */ /* 0x004fea0003800000 */
.L_x_153:
[----:B------:R-:W-:Y:S01]  /*1ac0*/  VIADD R10, R10, 0x1 ;  /* 0x000000010a0a7836 */ /* 0x000fe20000000000 */
[----:B------:R2:W-:Y:S04]  /*1ad0*/  SYNCS.ARRIVE.TRANS64.A1T0 RZ, [R3+URZ+0x110], RZ ;  /* 0x000110ff03ff79a7 */ /* 0x0005e800081000ff */
[----:B------:R-:W-:-:S04]  /*1ae0*/  ISETP.NE.AND P0, PT, R10, 0x2, PT ;  /* 0x000000020a00780c */ /* 0x000fc80003f05270 */
[----:B------:R-:W-:Y:S02]  /*1af0*/  SEL R10, R10, RZ, P0 ;  /* 0x000000ff0a0a7207 */ /* 0x000fe40000000000 */
[----:B--2---:R-:W-:-:S04]  /*1b00*/  SEL R3, RZ, 0x1, P0 ;  /* 0x00000001ff037807 */ /* 0x004fc80000000000 */
[----:B------:R-:W-:-:S07]  /*1b10*/  LOP3.LUT R8, R8, R3, RZ, 0x3c, !PT ;  /* 0x0000000308087212 */ /* 0x000fce00078e3cff */
.L_x_23:
[----:B------:R-:W-:Y:S01]  /*1b20*/  UMOV UR6, 0x400 ;  /* 0x0000040000067882 */ /* 0x000fe20000000000 */
[----:B------:R-:W-:Y:S01]  /*1b30*/  LEA.HI R3, R21, R21, RZ, 0x1 ;  /* 0x0000001515037211 */ /* 0x000fe200078f08ff */
[----:B-1----:R-:W-:Y:S01]  /*1b40*/  ULEA UR6, UR37, UR6, 0x18 ;  /* 0x0000000625067291 */ /* 0x002fe2000f8ec0ff */
[----:B------:R-:W-:Y:S01]  /*1b50*/  SHF.L.U32 R2, R15, 0x1f, RZ ;  /* 0x0000001f0f027819 */ /* 0x000fe200000006ff */
[----:B------:R-:W-:Y:S01]  /*1b60*/  UISETP.GE.U32.AND UP0, UPT, UR21, 0x7f, UPT ;  /* 0x0000007f1500788c */ /* 0x000fe2000bf06070 */
[C---:B------:R-:W-:Y:S01]  /*1b70*/  R2UR UR9, R16.reuse ;  /* 0x00000000100972ca */ /* 0x040fe200000e0000 */
[----:B------:R-:W-:Y:S01]  /*1b80*/  ULEA UR8, UR29, UR6, 0x3 ;  /* 0x000000061d087291 */ /* 0x000fe2000f8e18ff */
[----:B------:R-:W-:Y:S01]  /*1b90*/  IMAD.SHL.U32 R3, R3, 0x40, RZ ;  /* 0x0000004003037824 */ /* 0x000fe200078e00ff */
[----:B------:R-:W-:Y:S01]  /*1ba0*/  R2UR UR10, R16 ;  /* 0x00000000100a72ca */ /* 0x000fe200000e0000 */
[----:B------:R-:W-:-:S03]  /*1bb0*/  UMOV UR31, URZ ;  /* 0x000000ff001f7c82 */ /* 0x000fc60008000000 */
[----:B------:R-:W-:-:S03]  /*1bc0*/  R2UR UR34, R3 ;  /* 0x00000000032272ca */ /* 0x000fc600000e0000 */
[----:B------:R1:W2:Y:S01]  /*1bd0*/  SYNCS.PHASECHK.TRANS64.TRYWAIT P0, [UR8+0x30], R2 ;  /* 0x00003002ff0075a7 */ /* 0x0002a20008001108 */
[----:B------:R-:W-:-:S09]  /*1be0*/  R2UR UR8, R20 ;  /* 0x00000000140872ca */ /* 0x000fd200000e0000 */
[----:B------:R-:W-:-:S04]  /*1bf0*/  ULOP3.LUT UR34, UR9, 0xffffff80, UR34, 0xf8, !UPT ;  /* 0xffffff8009227892 */ /* 0x000fc8000f8ef822 */
[----:B------:R-:W-:Y:S01]  /*1c00*/  ULEA UR10, UR8, UR10, 0x7 ;  /* 0x0000000a080a7291 */ /* 0x000fe2000f8e38ff */
[----:B------:R-:W-:Y:S11]  /*1c10*/  BRA.U !UP0, `(.L_x_25) ;  /* 0x0000000108d87547 */ /* 0x000ff6000b800000 */
[----:B------:R-:W-:Y:S01]  /*1c20*/  UMOV UR16, UR27 ;  /* 0x0000001b00107c82 */ /* 0x000fe20008000000 */
[----:B------:R-:W-:Y:S01]  /*1c30*/  UMOV UR19, UR29 ;  /* 0x0000001d00137c82 */ /* 0x000fe20008000000 */
[----:B------:R-:W-:Y:S01]  /*1c40*/  UMOV UR35, UR14 ;  /* 0x0000000e00237c82 */ /* 0x000fe20008000000 */
[----:B------:R-:W-:-:S05]  /*1c50*/  UMOV UR11, UR7 ;  /* 0x00000007000b7c82 */ /* 0x000fca0008000000 */
.L_x_31:
[----:B------:R-:W-:Y:S01]  /*1c60*/  ULEA UR33, UR19, UR6, 0x3 ;  /* 0x0000000613217291 */ /* 0x000fe2000f8e18ff */
[----:B------:R-:W-:Y:S01]  /*1c70*/  @P5 MOV R3, 0x8000 ;  /* 0x0000800000035802 */ /* 0x000fe20000000f00 */
[----:B-12---:R-:W-:Y:S10]  /*1c80*/  @P0 BRA `(.L_x_26) ;  /* 0x00000000000c0947 */ /* 0x006ff40003800000 */
[----:B------:R-:W-:-:S04]  /*1c90*/  SHF.L.U32 R5, R15, 0x1f, RZ ;  /* 0x0000001f0f057819 */ /* 0x000fc800000006ff */
[----:B------:R-:W2:Y:S02]  /*1ca0*/  SYNCS.PHASECHK.TRANS64.TRYWAIT P0, [UR33+0x30], R5 ;  /* 0x00003005ff0075a7 */ /* 0x000ea40008001121 */
[----:B--2---:R-:W-:Y:S05]  /*1cb0*/  @!P0 BRA `(.L_x_27) ;  /* 0x0000007000108947 */ /* 0x004fea0003800000 */
.L_x_26:
[----:B------:R2:W-:Y:S01]  /*1cc0*/  @P5 SYNCS.ARRIVE.TRANS64 RZ, [UR33], R3 ;  /* 0x00000003ffff59a7 */ /* 0x0005e20008000021 */
[----:B------:R-:W-:Y:S02]  /*1cd0*/  ULOP3.LUT UR8, UR28, 0x2, URZ, 0xfc, !UPT ;  /* 0x000000021c087892 */ /* 0x000fe4000f8efcff */
[----:B------:R-:W-:Y:S02]  /*1ce0*/  UIADD3 UR16, UPT, UPT, UR16, 0x1, URZ ;  /* 0x0000000110107890 */ /* 0x000fe4000fffe0ff */
[----:B------:R-:W-:Y:S02]  /*1cf0*/  UISETP.NE.AND UP0, UPT, UR8, 0x2, UPT ;  /* 0x000000020800788c */ /* 0x000fe4000bf05270 */
[----:B------:R-:W-:-:S07]  /*1d00*/  UISETP.NE.AND UP2, UPT, UR16, 0x1, UPT ;  /* 0x000000011000788c */ /* 0x000fce000bf45270 */
[----:B------:R-:W-:Y:S05]  /*1d10*/  BRA.U UP0, `(.L_x_28) ;  /* 0x0000000100047547 */ /* 0x000fea000b800000 */
[----:B------:R-:W-:Y:S05]  /*1d20*/  BPT.TRAP 0x1 ;  /* 0x000000040000795c */ /* 0x000fea0000300000 */
.L_x_28:
[----:B------:R-:W-:Y:S04]  /*1d30*/  BSSY.RECONVERGENT B0, `(.L_x_29) ;  /* 0x0000003000007945 */ /* 0x000fe80003800200 */
[----:B------:R-:W-:Y:S05]  /*1d40*/  @!P4 BRA `(.L_x_30) ;  /* 0x000000000004c947 */ /* 0x000fea0003800000 */
[----:B------:R-:W-:Y:S05]  /*1d50*/  BPT.TRAP 0x1 ;  /* 0x000000040000795c */ /* 0x000fea0000300000 */
.L_x_30:
[----:B------:R-:W-:Y:S05]  /*1d60*/  BSYNC.RECONVERGENT B0 ;  /* 0x0000000000007941 */ /* 0x000fea0003800200 */
.L_x_29:
[----:B------:R-:W-:Y:S02]  /*1d70*/  UIADD3 UR29, UPT, UPT, UR19, 0x1, URZ ;  /* 0x00000001131d7890 */ /* 0x000fe4000fffe0ff */
[----:B------:R-:W-:Y:S02]  /*1d80*/  UIADD3 UR42, UP1, UPT, UR24, 0x80, URZ ;  /* 0x00000080182a7890 */ /* 0x000fe4000ff3e0ff */
[----:B------:R-:W-:Y:S02]  /*1d90*/  UISETP.NE.AND UP0, UPT, UR29, 0x6, UPT ;  /* 0x000000061d00788c */ /* 0x000fe4000bf05270 */
[----:B------:R-:W-:Y:S02]  /*1da0*/  ULOP3.LUT UR33, UR33, 0xfefffff8, URZ, 0xc0, !UPT ;  /* 0xfefffff821217892 */ /* 0x000fe4000f8ec0ff */
[----:B------:R-:W-:Y:S02]  /*1db0*/  USEL UR9, URZ, 0x1, UP0 ;  /* 0x00000001ff097887 */ /* 0x000fe40008000000 */
[----:B------:R-:W-:-:S02]  /*1dc0*/  USEL UR29, UR29, URZ, UP0 ;  /* 0x000000ff1d1d7287 */ /* 0x000fc40008000000 */
[----:B------:R-:W-:Y:S02]  /*1dd0*/  UIADD3 UR40, UP0, UPT, UR24, 0x180, URZ ;  /* 0x0000018018287890 */ /* 0x000fe4000ff1e0ff */
[----:B------:R-:W-:Y:S01]  /*1de0*/  ULEA UR8, UR29, UR6, 0x3 ;  /* 0x000000061d087291 */ /* 0x000fe2000f8e18ff */
[----:B------:R-:W-:Y:S01]  /*1df0*/  LOP3.LUT R15, R15, UR9, RZ, 0x3c, !PT ;  /* 0x000000090f0f7c12 */ /* 0x000fe2000f8e3cff */
[----:B------:R-:W-:Y:S02]  /*1e00*/  UIADD3.X UR43, UPT, UPT, URZ, UR25, URZ, UP1, !UPT ;  /* 0x00000019ff2b7290 */ /* 0x000fe40008ffe4ff */
[----:B------:R-:W-:Y:S01]  /*1e10*/  UPRMT UR18, URZ, 0x5410, UR5 ;  /* 0x00005410ff127896 */ /* 0x000fe20008000005 */
[----:B-1----:R-:W-:Y:S01]  /*1e20*/  SHF.L.U32 R2, R15, 0x1f, RZ ;  /* 0x0000001f0f027819 */ /* 0x002fe200000006ff */
[----:B------:R-:W-:Y:S02]  /*1e30*/  UIADD3.X UR41, UPT, UPT, URZ, UR25, URZ, UP0, !UPT ;  /* 0x00000019ff297290 */ /* 0x000fe400087fe4ff */
[----:B------:R-:W-:Y:S01]  /*1e40*/  UPRMT UR17, URZ, 0x5410, UR4 ;  /* 0x00005410ff117896 */ /* 0x000fe20008000004 */
[----:B------:R4:W1:Y:S01]  /*1e50*/  SYNCS.PHASECHK.TRANS64.TRYWAIT P0, [UR8+0x30], R2 ;  /* 0x00003002ff0075a7 */ /* 0x0008620008001108 */
[----:B------:R-:W-:Y:S01]  /*1e60*/  USHF.L.U32 UR8, UR19, 0xc, URZ ;  /* 0x0000000c13087899 */ /* 0x000fe200080006ff */
[----:B------:R-:W-:Y:S01]  /*1e70*/  UMOV UR38, 0x0 ;  /* 0x0000000000267882 */ /* 0x000fe20000000000 */
[----:B------:R-:W-:-:S02]  /*1e80*/  UMOV UR39, 0x10000000 ;  /* 0x1000000000277882 */ /* 0x000fc40000000000 */
[----:B------:R-:W-:Y:S02]  /*1e90*/  ULOP3.LUT UR32, UR15, UR8, URZ, 0xfc, !UPT ;  /* 0x000000080f207292 */ /* 0x000fe4000f8efcff */
[----:B------:R-:W-:Y:S02]  /*1ea0*/  ULOP3.LUT UR8, UR13, UR8, URZ, 0xfc, !UPT ;  /* 0x000000080d087292 */ /* 0x000fe4000f8efcff */
[----:B------:R-:W-:Y:S02]  /*1eb0*/  ULEA UR32, UR32, UR6, 0x1 ;  /* 0x0000000620207291 */ /* 0x000fe4000f8e08ff */
[----:B------:R-:W-:Y:S02]  /*1ec0*/  ULEA UR8, UR8, UR6, 0x1 ;  /* 0x0000000608087291 */ /* 0x000fe4000f8e08ff */
[----:B------:R-:W-:Y:S02]  /*1ed0*/  UIADD3 UR32, UPT, UPT, UR32, 0x4300, URZ ;  /* 0x0000430020207890 */ /* 0x000fe4000fffe0ff */
[----:B------:R-:W-:Y:S01]  /*1ee0*/  UIADD3 UR8, UPT, UPT, UR8, 0x10300, URZ ;  /* 0x0001030008087890 */ /* 0x000fe2000fffe0ff */
[----:B------:R-:W-:Y:S01]  /*1ef0*/  UMOV UR12, UR36 ;  /* 0x00000024000c7c82 */ /* 0x000fe20008000000 */
[----:B------:R-:W-:Y:S01]  /*1f00*/  UMOV UR9, UR33 ;  /* 0x0000002100097c82 */ /* 0x000fe20008000000 */
[----:B------:R-:W-:Y:S01]  /*1f10*/  UMOV UR31, UR26 ;  /* 0x0000001a001f7c82 */ /* 0x000fe20008000000 */
[----:B------:R-:W-:-:S03]  /*1f20*/  UMOV UR19, UR29 ;  /* 0x0000001d00137c82 */ /* 0x000fc60008000000 */
[----:B------:R2:W-:Y:S02]  /*1f30*/  UTMALDG.3D.MULTICAST.2CTA [UR32], [UR42], UR18, desc[UR38] ;  /* 0x000026202a0073b4 */ /* 0x0005e40008211812 */
[----:B------:R3:W-:Y:S01]  /*1f40*/  UTMALDG.3D.MULTICAST.2CTA [UR8], [UR40], UR17, desc[UR38] ;  /* 0x00002608280073b4 */ /* 0x0007e20008211811 */
[----:B--2---:R-:W-:Y:S02]  /*1f50*/  UIADD3 UR35, UPT, UPT, UR35, 0x40, URZ ;  /* 0x0000004023237890 */ /* 0x004fe4000fffe0ff */
[----:B---3--:R-:W-:Y:S01]  /*1f60*/  UIADD3 UR11, UPT, UPT, UR11, 0x40, URZ ;  /* 0x000000400b0b7890 */ /* 0x008fe2000fffe0ff */
[----:B----4-:R-:W-:Y:S11]  /*1f70*/  BRA.U UP2, `(.L_x_31) ;  /* 0xfffffffd02387547 */ /* 0x010ff6000b83ffff */
.L_x_25:
[----:B------:R-:W-:Y:S01]  /*1f80*/  ULEA UR8, UR29, UR6, 0x3 ;  /* 0x000000061d087291 */ /* 0x000fe2000f8e18ff */
[----:B-1----:R-:W-:Y:S01]  /*1f90*/  SHF.L.U32 R2, R15, 0x1f, RZ ;  /* 0x0000001f0f027819 */ /* 0x002fe200000006ff */
[----:B------:R-:W-:Y:S01]  /*1fa0*/  @!P1 SYNCS.ARRIVE.TRANS64.A1T0 RZ, [UR6+0xa8], RZ ;  /* 0x0000a8ffffff99a7 */ /* 0x000fe20008100006 */
[----:B------:R-:W-:-:S06]  /*1fb0*/  UISETP.GT.AND UP0, UPT, UR23, UR22, UPT ;  /* 0x000000161700728c */ /* 0x000fcc000bf04270 */
[----:B------:R1:W4:Y:S03]  /*1fc0*/  SYNCS.PHASECHK.TRANS64.TRYWAIT P1, [UR8+0x30], R2 ;  /* 0x00003002ff0075a7 */ /* 0x0003260008021108 */
[----:B------:R-:W-:Y:S05]  /*1fd0*/  BRA.U !UP0, `(.L_x_32) ;  /* 0x0000000108ec7547 */ /* 0x000fea000b800000 */
[----:B------:R-:W-:Y:S01]  /*1fe0*/  UIADD3 UR35, UPT, UPT, UR30, UR31, URZ ;  /* 0x0000001f1e237290 */ /* 0x000fe2000fffe0ff */
[----:B------:R-:W-:-:S11]  /*1ff0*/  UMOV UR38, UR29 ;  /* 0x0000001d00267c82 */ /* 0x000fd60008000000 */
.L_x_40:
[----:B------:R-:W-:Y:S01]  /*2000*/  ULEA UR33, UR38, UR6, 0x3 ;  /* 0x0000000626217291 */ /* 0x000fe2000f8e18ff */
[----:B----4-:R-:W-:Y:S01]  /*2010*/  @P5 MOV R3, 0x8000 ;  /* 0x0000800000035802 */ /* 0x010fe20000000f00 */
[----:B--2-4-:R-:W-:Y:S10]  /*2020*/  @P1 BRA `(.L_x_33) ;  /* 0x00000000000c1947 */ /* 0x014ff40003800000 */
[----:B------:R-:W-:-:S04]  /*2030*/  SHF.L.U32 R5, R15, 0x1f, RZ ;  /* 0x0000001f0f057819 */ /* 0x000fc800000006ff */
[----:B--2---:R-:W2:Y:S02]  /*2040*/  SYNCS.PHASECHK.TRANS64.TRYWAIT P0, [UR33+0x30], R5 ;  /* 0x00003005ff0075a7 */ /* 0x004ea40008001121 */
[----:B--2---:R-:W-:Y:S05]  /*2050*/  @!P0 BRA `(.L_x_34) ;  /* 0x0000006c00408947 */ /* 0x004fea0003800000 */
.L_x_33:
[----:B------:R4:W-:Y:S01]  /*2060*/  @P5 SYNCS.ARRIVE.TRANS64 RZ, [UR33], R3 ;  /* 0x00000003ffff59a7 */ /* 0x0009e20008000021 */
[----:B------:R-:W-:-:S04]  /*2070*/  ULOP3.LUT UR8, UR28, 0x2, URZ, 0xfc, !UPT ;  /* 0x000000021c087892 */ /* 0x000fc8000f8efcff */
[----:B------:R-:W-:-:S09]  /*2080*/  UISETP.NE.AND UP0, UPT, UR8, 0x2, UPT ;  /* 0x000000020800788c */ /* 0x000fd2000bf05270 */
[----:B------:R-:W-:Y:S05]  /*2090*/  BRA.U UP0, `(.L_x_35) ;  /* 0x0000000100047547 */ /* 0x000fea000b800000 */
[----:B------:R-:W-:Y:S05]  /*20a0*/  BPT.TRAP 0x1 ;  /* 0x000000040000795c */ /* 0x000fea0000300000 */
.L_x_35:
[----:B------:R-:W-:Y:S04]  /*20b0*/  BSSY.RECONVERGENT B0, `(.L_x_36) ;  /* 0x0000003000007945 */ /* 0x000fe80003800200 */
[----:B------:R-:W-:Y:S05]  /*20c0*/  @!P4 BRA `(.L_x_37) ;  /* 0x000000000004c947 */ /* 0x000fea0003800000 */
[----:B------:R-:W-:Y:S05]  /*20d0*/  BPT.TRAP 0x1 ;  /* 0x000000040000795c */ /* 0x000fea0000300000 */
.L_x_37:
[----:B------:R-:W-:Y:S05]  /*20e0*/  BSYNC.RECONVERGENT B0 ;  /* 0x0000000000007941 */ /* 0x000fea0003800200 */
.L_x_36:
[----:B------:R-:W-:Y:S01]  /*20f0*/  UIADD3 UR29, UPT, UPT, UR38, 0x1, URZ ;  /* 0x00000001261d7890 */ /* 0x000fe2000fffe0ff */
[----:B------:R-:W-:Y:S01]  /*2100*/  BSSY.RECONVERGENT B0, `(.L_x_38) ;  /* 0x0000024000007945 */ /* 0x000fe20003800200 */
[----:B--2---:R-:W-:Y:S02]  /*2110*/  ELECT P0, URZ, PT ;  /* 0x0000000000ff782f */ /* 0x004fe40003800000 */
[----:B------:R-:W-:-:S04]  /*2120*/  UISETP.NE.AND UP0, UPT, UR29, 0x6, UPT ;  /* 0x000000061d00788c */ /* 0x000fc8000bf05270 */
[----:B------:R-:W-:Y:S02]  /*2130*/  USEL UR9, URZ, 0x1, UP0 ;  /* 0x00000001ff097887 */ /* 0x000fe40008000000 */
[----:B------:R-:W-:-:S04]  /*2140*/  USEL UR29, UR29, URZ, UP0 ;  /* 0x000000ff1d1d7287 */ /* 0x000fc80008000000 */
[----:B------:R-:W-:Y:S01]  /*2150*/  ULEA UR8, UR29, UR6, 0x3 ;  /* 0x000000061d087291 */ /* 0x000fe2000f8e18ff */
[----:B------:R-:W-:-:S04]  /*2160*/  LOP3.LUT R15, R15, UR9, RZ, 0x3c, !PT ;  /* 0x000000090f0f7c12 */ /* 0x000fc8000f8e3cff */
[----:B-1----:R-:W-:-:S04]  /*2170*/  SHF.L.U32 R2, R15, 0x1f, RZ ;  /* 0x0000001f0f027819 */ /* 0x002fc800000006ff */
[----:B------:R1:W2:Y:S01]  /*2180*/  SYNCS.PHASECHK.TRANS64.TRYWAIT P1, [UR8+0x30], R2 ;  /* 0x00003002ff0075a7 */ /* 0x0002a20008021108 */
[----:B------:R-:W-:Y:S05]  /*2190*/  @!P0 BRA `(.L_x_39) ;  /* 0x0000000000688947 */ /* 0x000fea0003800000 */
[----:B------:R-:W-:Y:S02]  /*21a0*/  USHF.L.U32 UR8, UR38, 0xc, URZ ;  /* 0x0000000c26087899 */ /* 0x000fe400080006ff */
[----:B------:R-:W-:Y:S02]  /*21b0*/  USHF.L.U32 UR11, UR31, 0x6, URZ ;  /* 0x000000061f0b7899 */ /* 0x000fe400080006ff */
[----:B------:R-:W-:Y:S02]  /*21c0*/  ULOP3.LUT UR16, UR15, UR8, URZ, 0xfc, !UPT ;  /* 0x000000080f107292 */ /* 0x000fe4000f8efcff */
[----:B------:R-:W-:Y:S02]  /*21d0*/  ULOP3.LUT UR8, UR13, UR8, URZ, 0xfc, !UPT ;  /* 0x000000080d087292 */ /* 0x000fe4000f8efcff */
[----:B------:R-:W-:Y:S02]  /*21e0*/  UIADD3 UR44, UP1, UPT, UR24, 0x80, URZ ;  /* 0x00000080182c7890 */ /* 0x000fe4000ff3e0ff */
[----:B------:R-:W-:-:S02]  /*21f0*/  ULEA UR16, UR16, UR6, 0x1 ;  /* 0x0000000610107291 */ /* 0x000fc4000f8e08ff */
[----:B------:R-:W-:Y:S02]  /*2200*/  UIADD3 UR42, UP0, UPT, UR24, 0x180, URZ ;  /* 0x00000180182a7890 */ /* 0x000fe4000ff1e0ff */
[----:B------:R-:W-:Y:S02]  /*2210*/  ULEA UR8, UR8, UR6, 0x1 ;  /* 0x0000000608087291 */ /* 0x000fe4000f8e08ff */
[----:B------:R-:W-:Y:S02]  /*2220*/  ULOP3.LUT UR17, UR33, 0xfefffff8, URZ, 0xc0, !UPT ;  /* 0xfefffff821117892 */ /* 0x000fe4000f8ec0ff */
[----:B------:R-:W-:Y:S02]  /*2230*/  UIADD3.X UR45, UPT, UPT, URZ, UR25, URZ, UP1, !UPT ;  /* 0x00000019ff2d7290 */ /* 0x000fe40008ffe4ff */
[----:B------:R-:W-:Y:S02]  /*2240*/  ULOP3.LUT UR19, UR14, UR11, URZ, 0xfc, !UPT ;  /* 0x0000000b0e137292 */ /* 0x000fe4000f8efcff */
[----:B------:R-:W-:-:S02]  /*2250*/  UIADD3 UR16, UPT, UPT, UR16, 0x4300, URZ ;  /* 0x0000430010107890 */ /* 0x000fc4000fffe0ff */
[----:B------:R-:W-:Y:S02]  /*2260*/  UPRMT UR39, URZ, 0x5410, UR5 ;  /* 0x00005410ff277896 */ /* 0x000fe40008000005 */
[----:B------:R-:W-:Y:S02]  /*2270*/  ULOP3.LUT UR11, UR7, UR11, URZ, 0xfc, !UPT ;  /* 0x0000000b070b7292 */ /* 0x000fe4000f8efcff */
[----:B------:R-:W-:Y:S02]  /*2280*/  UIADD3 UR8, UPT, UPT, UR8, 0x10300, URZ ;  /* 0x0001030008087890 */ /* 0x000fe4000fffe0ff */
[----:B------:R-:W-:Y:S02]  /*2290*/  UPRMT UR32, URZ, 0x5410, UR4 ;  /* 0x00005410ff207896 */ /* 0x000fe40008000004 */
[----:B------:R-:W-:Y:S01]  /*22a0*/  UIADD3.X UR43, UPT, UPT, URZ, UR25, URZ, UP0, !UPT ;  /* 0x00000019ff2b7290 */ /* 0x000fe200087fe4ff */
[----:B------:R-:W-:Y:S01]  /*22b0*/  UMOV UR40, 0x0 ;  /* 0x0000000000287882 */ /* 0x000fe20000000000 */
[----:B------:R-:W-:Y:S01]  /*22c0*/  UMOV UR41, 0x10000000 ;  /* 0x1000000000297882 */ /* 0x000fe20000000000 */
[----:B------:R-:W-:Y:S01]  /*22d0*/  UMOV UR18, UR34 ;  /* 0x0000002200127c82 */ /* 0x000fe20008000000 */
[----:B------:R-:W-:Y:S01]  /*22e0*/  UMOV UR20, UR36 ;  /* 0x0000002400147c82 */ /* 0x000fe20008000000 */
[----:B------:R-:W-:Y:S01]  /*22f0*/  UMOV UR12, UR36 ;  /* 0x00000024000c7c82 */ /* 0x000fe20008000000 */
[----:B------:R-:W-:Y:S01]  /*2300*/  UMOV UR9, UR17 ;  /* 0x0000001100097c82 */ /* 0x000fe20008000000 */
[----:B------:R1:W-:Y:S02]  /*2310*/  UTMALDG.3D.MULTICAST.2CTA [UR16], [UR44], UR39, desc[UR40] ;  /* 0x000028102c0073b4 */ /* 0x0003e40008211827 */
[----:B------:R1:W-:Y:S02]  /*2320*/  UTMALDG.3D.MULTICAST.2CTA [UR8], [UR42], UR32, desc[UR40] ;  /* 0x000028082a0073b4 */ /* 0x0003e40008211820 */
[----:B-1----:R-:W-:Y:S01]  /*2330*/  NOP ;  /* 0x0000000000007918 */ /* 0x002fe20000000000 */
.L_x_39:
[----:B------:R-:W-:Y:S05]  /*2340*/  BSYNC.RECONVERGENT B0 ;  /* 0x0000000000007941 */ /* 0x000fea0003800200 */
.L_x_38:
[----:B------:R-:W-:Y:S01]  /*2350*/  UIADD3 UR31, UPT, UPT, UR31, 0x1, URZ ;  /* 0x000000011f1f7890 */ /* 0x000fe2000fffe0ff */
[----:B------:R-:W-:-:S03]  /*2360*/  UMOV UR38, UR29 ;  /* 0x0000001d00267c82 */ /* 0x000fc60008000000 */
[----:B------:R-:W-:-:S09]  /*2370*/  UISETP.NE.AND UP0, UPT, UR31, UR35, UPT ;  /* 0x000000231f00728c */ /* 0x000fd2000bf05270 */
[----:B------:R-:W-:Y:S05]  /*2380*/  BRA.U UP0, `(.L_x_40) ;  /* 0xfffffffd001c7547 */ /* 0x000fea000b83ffff */
.L_x_32:
[----:B-1----:R-:W-:Y:S01]  /*2390*/  LEA R2, R14, UR6, 0x3 ;  /* 0x000000060e027c11 */ /* 0x002fe2000f8e18ff */
[----:B------:R-:W-:Y:S01]  /*23a0*/  NOP ;  /* 0x0000000000007918 */ /* 0x000fe20000000000 */
[----:B----4-:R-:W-:Y:S02]  /*23b0*/  SHF.L.U32 R3, R12, 0x1f, RZ ;  /* 0x0000001f0c037819 */ /* 0x010fe400000006ff */
[----:B------:R-:W-:Y:S02]  /*23c0*/  LEA R4, R14, UR6, 0x4 ;  /* 0x000000060e047c11 */ /* 0x000fe4000f8e20ff */
[----:B--2---:R-:W1:Y:S02]  /*23d0*/  SYNCS.PHASECHK.TRANS64.TRYWAIT P0, [R2+URZ+0xb0], R3 ;  /* 0x0000b003020075a7 */ /* 0x004e6400080011ff */
[----:B-1----:R-:W-:Y:S05]  /*23e0*/  @!P0 BRA `(.L_x_41) ;  /* 0x0000006800748947 */ /* 0x002fea0003800000 */
.L_x_156:
[----:B------:R-:W2:Y:S01]  /*23f0*/  LDS.128 R4, [R4+0x140] ;  /* 0x0001400004047984 */ /* 0x000ea20000000c00 */
[----:B------:R-:W-:Y:S01]  /*2400*/  ISETP.GE.AND P0, PT, R26, 0x1, PT ;  /* 0x000000011a00780c */ /* 0x000fe20003f06270 */
[----:B-1----:R-:W-:Y:S01]  /*2410*/  VIADD R2, R2, 0xc0 ;  /* 0x000000c002027836 */ /* 0x002fe20000000000 */
[----:B------:R-:W-:Y:S01]  /*2420*/  @!PT LDS RZ, [RZ] ;  /* 0x00000000fffff984 */ /* 0x000fe20000000800 */
[----:B------:R-:W-:Y:S01]  /*2430*/  @!PT LDS RZ, [RZ] ;  /* 0x00000000fffff984 */ /* 0x000fe20000000800 */
[----:B------:R-:W-:Y:S01]  /*2440*/  @!PT LDS RZ, [RZ] ;  /* 0x00000000fffff984 */ /* 0x000fe20000000800 */
[----:B------:R-:W-:Y:S01]  /*2450*/  @!PT LDS RZ, [RZ] ;  /* 0x00000000fffff984 */ /* 0x000fe20000000800 */
[----:B------:R1:W-:Y:S06]  /*2460*/  MEMBAR.ALL.CTA ;  /* 0x0000000000007992 */ /* 0x0003ec0000008000 */
[----:B-1----:R-:W1:Y:S01]  /*2470*/  FENCE.VIEW.ASYNC.S ;  /* 0x00000000000073c6 */ /* 0x002e620000000000 */
[----:B------:R-:W-:-:S04]  /*2480*/  PRMT R2, RZ, 0x654, R2 ;  /* 0x00000654ff027816 */ /* 0x000fc80000000002 */
[----:B-1----:R1:W-:Y:S01]  /*2490*/  SYNCS.ARRIVE.TRANS64.RED.A1T0 RZ, [R2+URZ], RZ ;  /* 0x000000ff02ff79a7 */ /* 0x0023e200081004ff */
[----:B--2---:R-:W-:-:S13]  /*24a0*/  LOP3.LUT P2, RZ, R6, 0x1, RZ, 0xc0, !PT ;  /* 0x0000000106ff7812 */ /* 0x004fda000784c0ff */
[----:B------:R-:W-:Y:S01]  /*24b0*/  @P2 SHF.R.U32.HI R3, RZ, 0x10, R5 ;  /* 0x00000010ff032819 */ /* 0x000fe20000011605 */
[----:B------:R-:W-:Y:S01]  /*24c0*/  VOTEU.ANY UP0, P2 ;  /* 0x0000000000ff7886 */ /* 0x000fe20001000100 */
[----:B------:R-:W-:Y:S02]  /*24d0*/  @P2 MOV R13, R4 ;  /* 0x00000004000d2202 */ /* 0x000fe40000000f00 */
[----:B------:R-:W-:Y:S02]  /*24e0*/  @P2 R2UR.BROADCAST UR8, R3 ;  /* 0x00000000030822ca */ /* 0x000fe400008e0000 */
[----:B------:R-:W-:-:S11]  /*24f0*/  @P2 LOP3.LUT R11, R5, 0xffff, RZ, 0xc0, !PT ;  /* 0x0000ffff050b2812 */ /* 0x000fd600078ec0ff */
[----:B------:R-:W-:Y:S01]  /*2500*/  @UP0 UMOV UR36, UR8 ;  /* 0x0000000800240c82 */ /* 0x000fe20008000000 */
[----:B-1----:R-:W-:Y:S05]  /*2510*/  @!P0 BRA `(.L_x_42) ;  /* 0x0000000000b88947 */ /* 0x002fea0003800000 */
[----:B------:R-:W3:Y:S01]  /*2520*/  LDC.64 R4, c[0x0][0xb18] ;  /* 0x0002c600ff047b82 */ /* 0x000ee20000000a00 */
[----:B------:R-:W-:-:S07]  /*2530*/  ISETP.NE.AND P3, PT, R26, 0x1, PT ;  /* 0x000000011a00780c */ /* 0x000fce0003f65270 */
[----:B------:R-:W1:Y:S08]  /*2540*/  LDC.64 R6, c[0x0][0xb10] ;  /* 0x0002c400ff067b82 */ /* 0x000e700000000a00 */
[----:B------:R-:W2:Y:S08]  /*2550*/  LDC R17, c[0x0][0xb20] ;  /* 0x0002c800ff117b82 */ /* 0x000eb00000000800 */
[----:B------:R-:W4:Y:S01]  /*2560*/  LDC R18, c[0x0][0xb0c] ;  /* 0x0002c300ff127b82 */ /* 0x000f220000000800 */
[----:B---3--:R-:W-:Y:S01]  /*2570*/  IMAD.HI.U32 R22, R0, R5, RZ ;  /* 0x0000000500167227 */ /* 0x008fe200078e00ff */
[----:B------:R-:W-:-:S06]  /*2580*/  ISETP.NE.AND P0, PT, R4, 0x1, PT ;  /* 0x000000010400780c */ /* 0x000fcc0003f05270 */
[----:B------:R-:W3:Y:S01]  /*2590*/  LDC.64 R2, c[0x0][0xb28] ;  /* 0x0002ca00ff027b82 */ /* 0x000ee20000000a00 */
[----:B-1----:R-:W-:-:S04]  /*25a0*/  IMAD.HI.U32 R20, R9, R6, RZ ;  /* 0x0000000609147227 */ /* 0x002fc800078e00ff */
[----:B------:R-:W-:Y:S01]  /*25b0*/  IMAD.HI.U32 R24, R13, R6, RZ ;  /* 0x000000060d187227 */ /* 0x000fe200078e00ff */
[----:B------:R-:W-:Y:S02]  /*25c0*/  SHF.R.U32.HI R20, RZ, R7, R20 ;  /* 0x00000007ff147219 */ /* 0x000fe40000011614 */
[----:B--2---:R-:W-:Y:S01]  /*25d0*/  SHF.R.U32.HI R19, RZ, R17, R22 ;  /* 0x00000011ff137219 */ /* 0x004fe20000011616 */
[----:B------:R-:W-:Y:S01]  /*25e0*/  IMAD.HI.U32 R22, R11, R5, RZ ;  /* 0x000000050b167227 */ /* 0x000fe200078e00ff */
[----:B------:R-:W-:Y:S02]  /*25f0*/  SHF.R.U32.HI R24, RZ, R7, R24 ;  /* 0x00000007ff187219 */ /* 0x000fe40000011618 */
[----:B------:R-:W-:Y:S02]  /*2600*/  SEL R19, R0, R19, !P0 ;  /* 0x0000001300137207 */ /* 0x000fe40004000000 */
[----:B------:R-:W-:Y:S02]  /*2610*/  SHF.R.U32.HI R22, RZ, R17, R22 ;  /* 0x00000011ff167219 */ /* 0x000fe40000011616 */
[----:B----4-:R-:W-:-:S02]  /*2620*/  ISETP.NE.AND P1, PT, R18, 0x1, PT ;  /* 0x000000011200780c */ /* 0x010fc40003f25270 */
[----:B------:R-:W-:Y:S02]  /*2630*/  SEL R5, R11, R22, !P0 ;  /* 0x000000160b057207 */ /* 0x000fe40004000000 */
[----:B------:R-:W-:Y:S02]  /*2640*/  SEL R21, R9, R20, !P1 ;  /* 0x0000001409157207 */ /* 0x000fe40004800000 */
[----:B------:R-:W-:Y:S01]  /*2650*/  SEL R7, R13, R24, !P1 ;  /* 0x000000180d077207 */ /* 0x000fe20004800000 */
[----:B---3--:R-:W-:Y:S01]  /*2660*/  IMAD.HI.U32 R20, R19, R2, RZ ;  /* 0x0000000213147227 */ /* 0x008fe200078e00ff */
[----:B------:R-:W-:-:S03]  /*2670*/  IADD3 R17, PT, PT, -R5, RZ, RZ ;  /* 0x000000ff05117210 */ /* 0x000fc60007ffe1ff */
        /* <DEDUP_REMOVED lines=11> */
[----:B------:R-:W-:-:S04]  /*2730*/  @!P0 IMAD.HI.U32 R20, R7, R2, RZ ;  /* 0x0000000207148227 */ /* 0x000fc800078e00ff */
[----:B------:R-:W-:Y:S01]  /*2740*/  IMAD.MOV R2, RZ, RZ, -R6 ;  /* 0x000000ffff027224 */ /* 0x000fe200078e0a06 */
[----:B------:R-:W-:-:S03]  /*2750*/  @!P0 SHF.R.U32.HI R20, RZ, R3, R20 ;  /* 0x00000003ff148219 */ /* 0x000fc60000011614 */
[----:B------:R-:W-:Y:S01]  /*2760*/  IMAD R2, R26, R2, R5 ;  /* 0x000000021a027224 */ /* 0x000fe200078e0205 */
        /* <DEDUP_REMOVED lines=9> */
.L_x_42:
[----:B------:R-:W1:Y:S02]  /*2800*/  LDCU UR8, c[0x0][0xb30] ;  /* 0x00016600ff0877ac */ /* 0x000e640008000800 */
[----:B-1----:R-:W-:-:S09]  /*2810*/  UISETP.NE.AND UP0, UPT, UR8, 0x1, UPT ;  /* 0x000000010800788c */ /* 0x002fd2000bf05270 */
[----:B------:R-:W-:Y:S05]  /*2820*/  BRA.U UP0, `(.L_x_43) ;  /* 0x0000000100407547 */ /* 0x000fea000b800000 */
[----:B------:R-:W1:Y:S08]  /*2830*/  LDC.64 R4, c[0x0][0xb10] ;  /* 0x0002c400ff047b82 */ /* 0x000e700000000a00 */
[----:B------:R-:W2:Y:S08]  /*2840*/  LDC.64 R2, c[0x0][0xb18] ;  /* 0x0002c600ff027b82 */ /* 0x000eb00000000a00 */
[----:B------:R-:W4:Y:S08]  /*2850*/  LDC R6, c[0x0][0xb20] ;  /* 0x0002c800ff067b82 */ /* 0x000f300000000800 */
[----:B------:R-:W3:Y:S01]  /*2860*/  LDC R18, c[0x0][0xb0c] ;  /* 0x0002c300ff127b82 */ /* 0x000ee20000000800 */
[----:B-1----:R-:W-:-:S05]  /*2870*/  IMAD.HI.U32 R4, R13, R4, RZ ;  /* 0x000000040d047227 */ /* 0x002fca00078e00ff */
[----:B------:R-:W-:Y:S01]  /*2880*/  SHF.R.U32.HI R4, RZ, R5, R4 ;  /* 0x00000005ff047219 */ /* 0x000fe20000011604 */
[----:B--2---:R-:W-:Y:S01]  /*2890*/  IMAD.HI.U32 R3, R11, R3, RZ ;  /* 0x000000030b037227 */ /* 0x004fe200078e00ff */
[----:B------:R-:W-:-:S04]  /*28a0*/  ISETP.NE.AND P0, PT, R2, 0x1, PT ;  /* 0x000000010200780c */ /* 0x000fc80003f05270 */
[----:B----4-:R-:W-:-:S04]  /*28b0*/  SHF.R.U32.HI R6, RZ, R6, R3 ;  /* 0x00000006ff067219 */ /* 0x010fc80000011603 */
[----:B------:R-:W-:Y:S02]  /*28c0*/  SEL R3, R11, R6, !P0 ;  /* 0x000000060b037207 */ /* 0x000fe40004000000 */
[----:B---3--:R-:W-:-:S04]  /*28d0*/  ISETP.NE.AND P1, PT, R18, 0x1, PT ;  /* 0x000000011200780c */ /* 0x008fc80003f25270 */
[----:B------:R-:W-:-:S05]  /*28e0*/  SEL R4, R13, R4, !P1 ;  /* 0x000000040d047207 */ /* 0x000fca0004800000 */
[----:B------:R-:W-:Y:S02]  /*28f0*/  IMAD.IADD R5, R3, 0x1, -R4 ;  /* 0x0000000103057824 */ /* 0x000fe400078e0a04 */
[----:B------:R-:W-:Y:S02]  /*2900*/  IMAD.IADD R3, R4, 0x1, -R3 ;  /* 0x0000000104037824 */ /* 0x000fe400078e0a03 */
[----:B------:R-:W-:Y:S02]  /*2910*/  IMAD R13, R5, R18, R13 ;  /* 0x00000012050d7224 */ /* 0x000fe400078e020d */
[----:B------:R-:W-:-:S07]  /*2920*/  IMAD R11, R3, R2, R11 ;  /* 0x00000002030b7224 */ /* 0x000fce00078e020b */
.L_x_43:
[----:B------:R-:W-:Y:S01]  /*2930*/  VIADD R14, R14, 0x1 ;  /* 0x000000010e0e7836 */ /* 0x000fe20000000000 */
[----:B------:R-:W-:Y:S01]  /*2940*/  PLOP3.LUT P1, PT, PT, PT, PT, 0x80, 0x8 ;  /* 0x000000000008781c */ /* 0x000fe20003f2f070 */
[----:B------:R-:W-:Y:S02]  /*2950*/  IMAD.IADD R21, R13, 0x1, R64 ;  /* 0x000000010d157824 */ /* 0x000fe400078e0240 */
[----:B------:R-:W-:Y:S01]  /*2960*/  IMAD.IADD R20, R11, 0x1, R62 ;  /* 0x000000010b147824 */ /* 0x000fe200078e023e */
[----:B------:R-:W-:-:S04]  /*2970*/  ISETP.NE.AND P0, PT, R14, 0x2, PT ;  /* 0x000000020e00780c */ /* 0x000fc80003f05270 */
[----:B------:R-:W-:Y:S02]  /*2980*/  SEL R3, RZ, 0x1, P0 ;  /* 0x00000001ff037807 */ /* 0x000fe40000000000 */
[----:B------:R-:W-:Y:S02]  /*2990*/  SEL R14, R14, RZ, P0 ;  /* 0x000000ff0e0e7207 */ /* 0x000fe40000000000 */
[----:B------:R-:W-:Y:S01]  /*29a0*/  LOP3.LUT R12, R12, R3, RZ, 0x3c, !PT ;  /* 0x000000030c0c7212 */ /* 0x000fe200078e3cff */
[----:B------:R-:W-:Y:S06]  /*29b0*/  @P2 BRA `(.L_x_44) ;  /* 0xfffffff000182947 */ /* 0x000fec000383ffff */
[----:B------:R-:W-:Y:S01]  /*29c0*/  UIADD3 UR6, UPT, UPT, UR6, 0x30, URZ ;  /* 0x0000003006067890 */ /* 0x000fe2000fffe0ff */
[----:B------:R-:W-:-:S03]  /*29d0*/  SHF.L.U32 R3, R15, 0x1f, RZ ;  /* 0x0000001f0f037819 */ /* 0x000fc600000006ff */
[----:B------:R-:W-:-:S09]  /*29e0*/  ULEA UR4, UR29, UR6, 0x3 ;  /* 0x000000061d047291 */ /* 0x000fd2000f8e18ff */
[----:B------:R-:W1:Y:S02]  /*29f0*/  SYNCS.PHASECHK.TRANS64.TRYWAIT P0, [UR4], R3 ;  /* 0x00000003ff0075a7 */ /* 0x000e640008001104 */
[----:B-1----:R-:W-:Y:S05]  /*2a00*/  @!P0 BRA `(.L_x_45) ;  /* 0x0000006400008947 */ /* 0x002fea0003800000 */
.L_x_158:
[----:B------:R-:W-:-:S04]  /*2a10*/  UIADD3 UR5, UPT, UPT, UR29, 0x1, URZ ;  /* 0x000000011d057890 */ /* 0x000fc8000fffe0ff */
[----:B------:R-:W-:-:S04]  /*2a20*/  UISETP.NE.AND UP0, UPT, UR5, 0x6, UPT ;  /* 0x000000060500788c */ /* 0x000fc8000bf05270 */
[----:B------:R-:W-:Y:S02]  /*2a30*/  USEL UR7, URZ, 0x1, UP0 ;  /* 0x00000001ff077887 */ /* 0x000fe40008000000 */
[----:B------:R-:W-:-:S04]  /*2a40*/  USEL UR5, UR5, URZ, UP0 ;  /* 0x000000ff05057287 */ /* 0x000fc80008000000 */
[----:B------:R-:W-:Y:S01]  /*2a50*/  ULEA UR4, UR5, UR6, 0x3 ;  /* 0x0000000605047291 */ /* 0x000fe2000f8e18ff */
[----:B------:R-:W-:-:S04]  /*2a60*/  LOP3.LUT R2, R15, UR7, RZ, 0x3c, !PT ;  /* 0x000000070f027c12 */ /* 0x000fc8000f8e3cff */
[----:B-1----:R-:W-:-:S04]  /*2a70*/  SHF.L.U32 R3, R2, 0x1f, RZ ;  /* 0x0000001f02037819 */ /* 0x002fc800000006ff */
[----:B------:R-:W1:Y:S02]  /*2a80*/  SYNCS.PHASECHK.TRANS64.TRYWAIT P0, [UR4], R3 ;  /* 0x00000003ff0075a7 */ /* 0x000e640008001104 */
[----:B-1----:R-:W-:Y:S05]  /*2a90*/  @!P0 BRA `(.L_x_46) ;  /* 0x0000006000f48947 */ /* 0x002fea0003800000 */
.L_x_160:
        /* <DEDUP_REMOVED lines=9> */
.L_x_162:
        /* <DEDUP_REMOVED lines=9> */
.L_x_164:
        /* <DEDUP_REMOVED lines=9> */
.L_x_166:
[----:B------:R-:W-:-:S04]  /*2c50*/  UIADD3 UR5, UPT, UPT, UR5, 0x1, URZ ;  /* 0x0000000105057890 */ /* 0x000fc8000fffe0ff */
[----:B------:R-:W-:-:S04]  /*2c60*/  UISETP.NE.AND UP0, UPT, UR5, 0x6, UPT ;  /* 0x000000060500788c */ /* 0x000fc8000bf05270 */
[----:B------:R-:W-:Y:S02]  /*2c70*/  USEL UR4, URZ, 0x1, UP0 ;  /* 0x00000001ff047887 */ /* 0x000fe40008000000 */
[----:B------:R-:W-:-:S04]  /*2c80*/  USEL UR5, UR5, URZ, UP0 ;  /* 0x000000ff05057287 */ /* 0x000fc80008000000 */
[----:B------:R-:W-:Y:S01]  /*2c90*/  ULEA UR5, UR5, UR6, 0x3 ;  /* 0x0000000605057291 */ /* 0x000fe2000f8e18ff */
[----:B-1----:R-:W-:-:S04]  /*2ca0*/  LOP3.LUT R3, R2, UR4, RZ, 0x3c, !PT ;  /* 0x0000000402037c12 */ /* 0x002fc8000f8e3cff */
[----:B------:R-:W-:Y:S01]  /*2cb0*/  SHF.L.U32 R3, R3, 0x1f, RZ ;  /* 0x0000001f03037819 */ /* 0x000fe200000006ff */
[----:B---3--:R-:W-:-:S07]  /*2cc0*/  IMAD.U32 R0, RZ, RZ, UR5 ;  /* 0x00000005ff007e24 */ /* 0x008fce000f8e00ff */
.L_x_50:
[----:B-1----:R1:W2:Y:S02]  /*2cd0*/  SYNCS.PHASECHK.TRANS64.TRYWAIT P0, [R0+URZ], R3 ;  /* 0x00000003000075a7 */ /* 0x0022a400080011ff */
[----:B--2---:R-:W-:Y:S05]  /*2ce0*/  @!P0 NANOSLEEP.SYNCS 0x989680 ;  /* 0x009896800000895d */ /* 0x004fea0003900000 */
[----:B------:R-:W2:Y:S02]  /*2cf0*/  @!P0 SYNCS.PHASECHK.TRANS64 P0, [R0+URZ], R3 ;  /* 0x00000003000085a7 */ /* 0x000ea400080010ff */
[----:B--2---:R-:W-:Y:S05]  /*2d00*/  @P0 EXIT ;  /* 0x000000000000094d */ /* 0x004fea0003800000 */
[----:B------:R-:W-:Y:S05]  /*2d10*/  BRA `(.L_x_50) ;  /* 0xfffffffc00ec7947 */ /* 0x000fea000383ffff */
.L_x_22:
[----:B------:R-:W-:-:S04]  /*2d20*/  UISETP.NE.AND UP0, UPT, UR37, URZ, UPT ;  /* 0x000000ff2500728c */ /* 0x000fc8000bf05270 */
[----:B------:R-:W-:-:S09]  /*2d30*/  UISETP.NE.OR UP0, UPT, UR10, 0x1, UP0 ;  /* 0x000000010a00788c */ /* 0x000fd20008705670 */
[----:B------:R-:W-:Y:S05]  /*2d40*/  BRA.U UP0, `(.L_x_51) ;  /* 0x00000005004c7547 */ /* 0x000fea000b800000 */
[----:B------:R-:W-:Y:S01]  /*2d50*/  HFMA2 R11, -RZ, RZ, 0, 0 ;  /* 0x00000000ff0b7431 */ /* 0x000fe200000001ff */
[----:B------:R-:W-:Y:S01]  /*2d60*/  ISETP.GE.U32.AND P2, PT, R10, 0x8, PT ;  /* 0x000000080a00780c */ /* 0x000fe20003f46070 */
[----:B------:R-:W-:Y:S01]  /*2d70*/  IMAD.MOV.U32 R12, RZ, RZ, 0x1 ;  /* 0x00000001ff0c7424 */ /* 0x000fe200078e00ff */
[----:B------:R-:W-:Y:S01]  /*2d80*/  CS2R R8, SRZ ;  /* 0x0000000000087805 */ /* 0x000fe2000001ff00 */
[----:B------:R-:W-:Y:S01]  /*2d90*/  IMAD.MOV.U32 R3, RZ, RZ, RZ ;  /* 0x000000ffff037224 */ /* 0x000fe200078e00ff */
[----:B------:R-:W-:Y:S01]  /*2da0*/  UMOV UR4, 0x400 ;  /* 0x0000040000047882 */ /* 0x000fe20000000000 */
[----:B------:R-:W-:Y:S01]  /*2db0*/  UMOV UR6, URZ ;  /* 0x000000ff00067c82 */ /* 0x000fe20008000000 */
[----:B------:R-:W-:-:S12]  /*2dc0*/  ULEA UR37, UR37, UR4, 0x18 ;  /* 0x0000000425257291 */ /* 0x000fd8000f8ec0ff */
.L_x_55:
[----:B------:R-:W-:Y:S02]  /*2dd0*/  LEA R0, R3, UR37, 0x3 ;  /* 0x0000002503007c11 */ /* 0x000fe4000f8e18ff */
[----:B------:R-:W-:-:S03]  /*2de0*/  SHF.L.U32 R5, R8, 0x1f, RZ ;  /* 0x0000001f08057819 */ /* 0x000fc600000006ff */
[----:B------:R-:W-:Y:S01]  /*2df0*/  VIADD R4, R0, 0x120 ;  /* 0x0000012000047836 */ /* 0x000fe20000000000 */
[----:B------:R-:W1:Y:S02]  /*2e00*/  SYNCS.PHASECHK.TRANS64.TRYWAIT P0, [R0+URZ+0x110], R5 ;  /* 0x00011005000075a7 */ /* 0x000e6400080011ff */
[----:B-1----:R-:W-:Y:S05]  /*2e10*/  @!P0 BRA `(.L_x_52) ;  /* 0x0000006000748947 */ /* 0x002fea0003800000 */
.L_x_167:
[----:B------:R-:W-:Y:S01]  /*2e20*/  ULEA UR5, UR6, UR37, 0x3 ;  /* 0x0000002506057291 */ /* 0x000fe2000f8e18ff */
[----:B------:R-:W-:Y:S01]  /*2e30*/  PRMT R4, RZ, 0x654, R4 ;  /* 0x00000654ff047816 */ /* 0x000fe20000000004 */
[----:B-1----:R-:W-:Y:S01]  /*2e40*/  @!P2 IMAD.MOV.U32 R5, RZ, RZ, 0x10 ;  /* 0x00000010ff05a424 */ /* 0x002fe200078e00ff */
[----:B------:R-:W-:Y:S01]  /*2e50*/  SHF.L.U32 R7, R12, 0x1f, RZ ;  /* 0x0000001f0c077819 */ /* 0x000fe200000006ff */
[----:B------:R-:W-:Y:S01]  /*2e60*/  UIADD3 UR4, UPT, UPT, UR5, 0xb0, URZ ;  /* 0x000000b005047890 */ /* 0x000fe2000fffe0ff */
[----:B------:R1:W-:Y:S05]  /*2e70*/  SYNCS.ARRIVE.TRANS64.RED.A1T0 RZ, [R4+URZ], RZ ;  /* 0x000000ff04ff79a7 */ /* 0x0003ea00081004ff */
[----:B------:R-:W-:Y:S01]  /*2e80*/  IMAD.U32 R13, RZ, RZ, UR4 ;  /* 0x00000004ff0d7e24 */ /* 0x000fe2000f8e00ff */
[----:B------:R-:W2:Y:S04]  /*2e90*/  SYNCS.PHASECHK.TRANS64.TRYWAIT P0, [UR5+0xc0], R7 ;  /* 0x0000c007ff0075a7 */ /* 0x000ea80008001105 */
[----:B------:R-:W-:Y:S01]  /*2ea0*/  PRMT R13, R10, 0x654, R13 ;  /* 0x000006540a0d7816 */ /* 0x000fe2000000000d */
[----:B-12---:R-:W-:Y:S06]  /*2eb0*/  @!P0 BRA `(.L_x_53) ;  /* 0x0000006000608947 */ /* 0x006fec0003800000 */
.L_x_169:
[----:B------:R-:W-:Y:S01]  /*2ec0*/  ULEA UR4, UR6, UR37, 0x4 ;  /* 0x0000002506047291 */ /* 0x000fe2000f8e20ff */
[----:B------:R-:W-:Y:S01]  /*2ed0*/  SEL R2, R13, R2, !P2 ;  /* 0x000000020d027207 */ /* 0x000fe20005000000 */
[----:B------:R-:W-:Y:S01]  /*2ee0*/  UIADD3 UR5, UPT, UPT, UR5, 0xb0, URZ ;  /* 0x000000b005057890 */ /* 0x000fe2000fffe0ff */
[----:B-1----:R-:W-:Y:S01]  /*2ef0*/  LEA R0, R11, UR37, 0x3 ;  /* 0x000000250b007c11 */ /* 0x002fe2000f8e18ff */
[----:B------:R-:W-:Y:S01]  /*2f00*/  UIADD3 UR4, UPT, UPT, UR4, 0x140, URZ ;  /* 0x0000014004047890 */ /* 0x000fe2000fffe0ff */
[----:B------:R1:W-:Y:S01]  /*2f10*/  @!P2 SYNCS.ARRIVE.TRANS64.RED RZ, [R2+URZ], R5 ;  /* 0x0000000502ffa9a7 */ /* 0x0003e200080004ff */
[----:B------:R-:W-:Y:S01]  /*2f20*/  UIADD3 UR6, UPT, UPT, UR6, 0x1, URZ ;  /* 0x0000000106067890 */ /* 0x000fe2000fffe0ff */
[----:B------:R-:W-:-:S03]  /*2f30*/  VIADD R3, R3, 0x1 ;  /* 0x0000000103037836 */ /* 0x000fc60000000000 */
[----:B------:R-:W-:Y:S02]  /*2f40*/  UISETP.NE.AND UP0, UPT, UR6, 0x2, UPT ;  /* 0x000000020600788c */ /* 0x000fe4000bf05270 */
[----:B------:R-:W-:Y:S01]  /*2f50*/  ISETP.NE.AND P0, PT, R3, 0x2, PT ;  /* 0x000000020300780c */ /* 0x000fe20003f05270 */
[----:B------:R-:W-:Y:S06]  /*2f60*/  UGETNEXTWORKID.BROADCAST [UR4], [UR5] ;  /* 0x00000000040073ca */ /* 0x000fec0008000100 */
[----:B------:R-:W-:Y:S02]  /*2f70*/  USEL UR4, URZ, 0x1, UP0 ;  /* 0x00000001ff047887 */ /* 0x000fe40008000000 */
[----:B------:R-:W-:-:S04]  /*2f80*/  USEL UR6, UR6, URZ, UP0 ;  /* 0x000000ff06067287 */ /* 0x000fc80008000000 */
[----:B------:R-:W-:Y:S02]  /*2f90*/  LOP3.LUT R12, R12, UR4, RZ, 0x3c, !PT ;  /* 0x000000040c0c7c12 */ /* 0x000fe4000f8e3cff */
[----:B-1----:R-:W-:-:S04]  /*2fa0*/  SHF.L.U32 R5, R9, 0x1f, RZ ;  /* 0x0000001f09057819 */ /* 0x002fc800000006ff */
[----:B------:R-:W1:Y:S02]  /*2fb0*/  SYNCS.PHASECHK.TRANS64.TRYWAIT P1, [R0+URZ+0xb0], R5 ;  /* 0x0000b005000075a7 */ /* 0x000e6400080211ff */
[----:B-1----:R-:W-:Y:S05]  /*2fc0*/  @!P1 BRA `(.L_x_54) ;  /* 0x0000006000349947 */ /* 0x002fea0003800000 */
.L_x_170:
[----:B------:R-:W-:Y:S01]  /*2fd0*/  LEA R4, R11, UR37, 0x4 ;  /* 0x000000250b047c11 */ /* 0x000fe2000f8e20ff */
[----:B-1----:R-:W-:Y:S01]  /*2fe0*/  VIADD R0, R0, 0xc0 ;  /* 0x000000c000007836 */ /* 0x002fe20000000000 */
[----:B------:R-:W-:Y:S01]  /*2ff0*/  SEL R3, R3, RZ, P0 ;  /* 0x000000ff03037207 */ /* 0x000fe20000000000 */
[----:B------:R-:W-:-:S03]  /*3000*/  VIADD R11, R11, 0x1 ;  /* 0x000000010b0b7836 */ /* 0x000fc60000000000 */
[----:B------:R-:W1:Y:S01]  /*3010*/  LDS.128 R4, [R4+0x140] ;  /* 0x0001400004047984 */ /* 0x000e620000000c00 */
[----:B------:R-:W-:Y:S02]  /*3020*/  PRMT R0, RZ, 0x654, R0 ;  /* 0x00000654ff007816 */ /* 0x000fe40000000000 */
[C---:B------:R-:W-:Y:S01]  /*3030*/  ISETP.NE.AND P1, PT, R11.reuse, 0x2, PT ;  /* 0x000000020b00780c */ /* 0x040fe20003f25270 */
[----:B------:R-:W-:Y:S01]  /*3040*/  @!PT LDS RZ, [RZ] ;  /* 0x00000000fffff984 */ /* 0x000fe20000000800 */
[----:B------:R-:W-:Y:S01]  /*3050*/  @!PT LDS RZ, [RZ] ;  /* 0x00000000fffff984 */ /* 0x000fe20000000800 */
[----:B------:R-:W-:Y:S01]  /*3060*/  @!PT LDS RZ, [RZ] ;  /* 0x00000000fffff984 */ /* 0x000fe20000000800 */
[----:B------:R-:W-:Y:S01]  /*3070*/  @!PT LDS RZ, [RZ] ;  /* 0x00000000fffff984 */ /* 0x000fe20000000800 */
[----:B------:R2:W-:Y:S06]  /*3080*/  MEMBAR.ALL.CTA ;  /* 0x0000000000007992 */ /* 0x0005ec0000008000 */
[----:B--2---:R-:W2:Y:S01]  /*3090*/  FENCE.VIEW.ASYNC.S ;  /* 0x00000000000073c6 */ /* 0x004ea20000000000 */
[----:B------:R-:W-:Y:S01]  /*30a0*/  SEL R11, R11, RZ, P1 ;  /* 0x000000ff0b0b7207 */ /* 0x000fe20000800000 */
[----:B--2---:R2:W-:Y:S01]  /*30b0*/  SYNCS.ARRIVE.TRANS64.RED.A1T0 RZ, [R0+URZ], RZ ;  /* 0x000000ff00ff79a7 */ /* 0x0045e200081004ff */
[----:B-1----:R-:W-:-:S02]  /*30c0*/  LOP3.LUT P3, RZ, R6, 0x1, RZ, 0xc0, !PT ;  /* 0x0000000106ff7812 */ /* 0x002fc4000786c0ff */
[----:B------:R-:W-:-:S04]  /*30d0*/  SEL R5, RZ, 0x1, P0 ;  /* 0x00000001ff057807 */ /* 0x000fc80000000000 */
[----:B------:R-:W-:Y:S02]  /*30e0*/  LOP3.LUT R8, R8, R5, RZ, 0x3c, !PT ;  /* 0x0000000508087212 */ /* 0x000fe400078e3cff */
[----:B--2---:R-:W-:-:S04]  /*30f0*/  SEL R0, RZ, 0x1, P1 ;  /* 0x00000001ff007807 */ /* 0x004fc80000800000 */
[----:B------:R-:W-:Y:S01]  /*3100*/  LOP3.LUT R9, R9, R0, RZ, 0x3c, !PT ;  /* 0x0000000009097212 */ /* 0x000fe200078e3cff */
[----:B------:R-:W-:Y:S06]  /*3110*/  @P3 BRA `(.L_x_55) ;  /* 0xfffffffc002c3947 */ /* 0x000fec000383ffff */
[----:B------:R-:W-:Y:S01]  /*3120*/  ULEA UR5, UR6, UR37, 0x3 ;  /* 0x0000002506057291 */ /* 0x000fe2000f8e18ff */
[----:B------:R-:W-:-:S08]  /*3130*/  SHF.L.U32 R3, R12, 0x1f, RZ ;  /* 0x0000001f0c037819 */ /* 0x000fd000000006ff */
[----:B------:R-:W1:Y:S02]  /*3140*/  SYNCS.PHASECHK.TRANS64 P0, [UR5+0xc0], R3 ;  /* 0x0000c003ff0075a7 */ /* 0x000e640008001005 */
[----:B-1----:R-:W-:Y:S05]  /*3150*/  @P0 BRA `(.L_x_56) ;  /* 0x0000000000080947 */ /* 0x002fea0003800000 */
[----:B------:R-:W1:Y:S02]  /*3160*/  SYNCS.PHASECHK.TRANS64.TRYWAIT P0, [UR5+0xc0], R3 ;  /* 0x0000c003ff0075a7 */ /* 0x000e640008001105 */
[----:B-1----:R-:W-:Y:S05]  /*3170*/  @!P0 BRA `(.L_x_57) ;  /* 0x0000005c00dc8947 */ /* 0x002fea0003800000 */
.L_x_56:
[----:B------:R-:W-:-:S04]  /*3180*/  UIADD3 UR4, UPT, UPT, UR6, 0x1, URZ ;  /* 0x0000000106047890 */ /* 0x000fc8000fffe0ff */
[----:B------:R-:W-:-:S04]  /*3190*/  UISETP.NE.AND UP0, UPT, UR4, 0x2, UPT ;  /* 0x000000020400788c */ /* 0x000fc8000bf05270 */
[----:B------:R-:W-:Y:S02]  /*31a0*/  USEL UR7, URZ, 0x1, UP0 ;  /* 0x00000001ff077887 */ /* 0x000fe40008000000 */
[----:B------:R-:W-:-:S04]  /*31b0*/  USEL UR4, UR4, URZ, UP0 ;  /* 0x000000ff04047287 */ /* 0x000fc80008000000 */
[----:B------:R-:W-:Y:S01]  /*31c0*/  ULEA UR4, UR4, UR37, 0x3 ;  /* 0x0000002504047291 */ /* 0x000fe2000f8e18ff */
[----:B-1----:R-:W-:-:S04]  /*31d0*/  LOP3.LUT R3, R12, UR7, RZ, 0x3c, !PT ;  /* 0x000000070c037c12 */ /* 0x002fc8000f8e3cff */
[----:B------:R-:W-:-:S04]  /*31e0*/  SHF.L.U32 R0, R3, 0x1f, RZ ;  /* 0x0000001f03007819 */ /* 0x000fc800000006ff */
[----:B------:R-:W1:Y:S02]  /*31f0*/  SYNCS.PHASECHK.TRANS64 P0, [UR4+0xc0], R0 ;  /* 0x0000c000ff0075a7 */ /* 0x000e640008001004 */
[----:B-1----:R-:W-:Y:S05]  /*3200*/  @P0 EXIT ;  /* 0x000000000000094d */ /* 0x002fea0003800000 */
[----:B------:R-:W-:Y:S02]  /*3210*/  SHF.L.U32 R3, R3, 0x1f, RZ ;  /* 0x0000001f03037819 */ /* 0x000fe400000006ff */
[----:B------:R-:W-:-:S07]  /*3220*/  MOV R0, UR4 ;  /* 0x0000000400007c02 */ /* 0x000fce0008000f00 */
.L_x_58:
[----:B-1----:R1:W2:Y:S02]  /*3230*/  SYNCS.PHASECHK.TRANS64.TRYWAIT P0, [R0+URZ+0xc0], R3 ;  /* 0x0000c003000075a7 */ /* 0x0022a400080011ff */
[----:B--2---:R-:W-:Y:S05]  /*3240*/  @!P0 NANOSLEEP.SYNCS 0x989680 ;  /* 0x009896800000895d */ /* 0x004fea0003900000 */
[----:B------:R-:W2:Y:S02]  /*3250*/  @!P0 SYNCS.PHASECHK.TRANS64 P0, [R0+URZ+0xc0], R3 ;  /* 0x0000c003000085a7 */ /* 0x000ea400080010ff */
[----:B--2---:R-:W-:Y:S05]  /*3260*/  @P0 EXIT ;  /* 0x000000000000094d */ /* 0x004fea0003800000 */
[----:B------:R-:W-:Y:S05]  /*3270*/  BRA `(.L_x_58) ;  /* 0xfffffffc00ec7947 */ /* 0x000fea000383ffff */
.L_x_51:
[----:B------:R-:W-:Y:S05]  /*3280*/  BRA.U UP4, `(.L_x_59) ;  /* 0x0000001104d07547 */ /* 0x000fea000b800000 */
[----:B------:R-:W-:Y:S01]  /*3290*/  UMOV UR4, 0x40 ;  /* 0x0000004000047882 */ /* 0x000fe20000000000 */
[----:B------:R-:W-:Y:S01]  /*32a0*/  NOP ;  /* 0x0000000000007918 */ /* 0x000fe20000000000 */
[----:B------:R-:W-:Y:S01]  /*32b0*/  ULEA UR4, UR37, UR4, 0x18 ;  /* 0x0000000425047291 */ /* 0x000fe2000f8ec0ff */
[----:B------:R-:W-:Y:S02]  /*32c0*/  UMOV UR5, 0x400 ;  /* 0x0000040000057882 */ /* 0x000fe40000000000 */
[----:B------:R-:W-:-:S06]  /*32d0*/  ULEA UR37, UR37, UR5, 0x18 ;  /* 0x0000000525257291 */ /* 0x000fcc000f8ec0ff */
[----:B------:R-:W1:Y:S02]  /*32e0*/  LDS.U8 R2, [UR4+0x1c] ;  /* 0x00001c04ff027984 */ /* 0x000e640008000000 */
[----:B-1----:R-:W-:-:S13]  /*32f0*/  ISETP.NE.AND P0, PT, R2, RZ, PT ;  /* 0x000000ff0200720c */ /* 0x002fda0003f05270 */
[----:B------:R-:W-:Y:S05]  /*3300*/  @P0 BRA `(.L_x_60) ;  /* 0x0000000400080947 */ /* 0x000fea0003800000 */
[----:B------:R-:W-:Y:S02]  /*3310*/  UISETP.NE.U32.AND UP0, UPT, UR9, 0x1, UPT ;  /* 0x000000010900788c */ /* 0x000fe4000bf05070 */
[----:B------:R-:W-:-:S07]  /*3320*/  UIADD3 UR6, UPT, UPT, UR4, 0x8, URZ ;  /* 0x0000000804067890 */ /* 0x000fce000fffe0ff */
[----:B------:R-:W-:Y:S05]  /*3330*/  BRA.U !UP0, `(.L_x_61) ;  /* 0x00000001089c7547 */ /* 0x000fea000b800000 */
[----:B------:R-:W-:Y:S01]  /*3340*/  ELECT P0, URZ, PT ;  /* 0x0000000000ff782f */ /* 0x000fe20003800000 */
[----:B------:R-:W-:-:S12]  /*3350*/  BSSY B0, `(.L_x_61) ;  /* 0x0000025000007945 */ /* 0x000fd80003800000 */
[----:B------:R-:W-:Y:S05]  /*3360*/  @!P0 BRA `(.L_x_62) ;  /* 0x00000000008c8947 */ /* 0x000fea0003800000 */
[----:B------:R-:W-:-:S05]  /*3370*/  UMOV UR5, 0x10 ;  /* 0x0000001000057882 */ /* 0x000fca0000000000 */
[----:B------:R-:W-:Y:S04]  /*3380*/  DEPBAR.LE SB1, 0x36 ;  /* 0x00009d800000791a */ /* 0x000fe80000000000 */
[----:B------:R-:W1:Y:S02]  /*3390*/  UTCATOMSWS.2CTA.FIND_AND_SET.ALIGN UP1, UR5, UR5 ;  /* 0x00000005000575e3 */ /* 0x000e640008220800 */
[----:B-1----:R-:W-:Y:S01]  /*33a0*/  MOV R11, UR5 ;  /* 0x00000005000b7c02 */ /* 0x002fe20008000f00 */
[----:B------:R-:W-:Y:S06]  /*33b0*/  BRA.U UP1, `(.L_x_63) ;  /* 0x0000000101187547 */ /* 0x000fec000b800000 */
.L_x_64:
[----:B------:R-:W-:Y:S05]  /*33c0*/  NANOSLEEP 0x64 ;  /* 0x000000640000795d */ /* 0x000fea0003800000 */
[----:B------:R-:W-:-:S05]  /*33d0*/  UMOV UR5, 0x10 ;  /* 0x0000001000057882 */ /* 0x000fca0000000000 */
[----:B------:R-:W-:Y:S04]  /*33e0*/  DEPBAR.LE SB1, 0x36 ;  /* 0x00009d800000791a */ /* 0x000fe80000000000 */
[----:B------:R-:W1:Y:S02]  /*33f0*/  UTCATOMSWS.2CTA.FIND_AND_SET.ALIGN UP1, UR5, UR5 ;  /* 0x00000005000575e3 */ /* 0x000e640008220800 */
[----:B-1----:R-:W-:Y:S01]  /*3400*/  MOV R11, UR5 ;  /* 0x00000005000b7c02 */ /* 0x002fe20008000f00 */
[----:B------:R-:W-:Y:S05]  /*3410*/  BRA.U !UP1, `(.L_x_64) ;  /* 0xfffffffd09e87547 */ /* 0x000fea000b83ffff */
.L_x_63:
[----:B------:R-:W1:Y:S01]  /*3420*/  LDS R5, [UR4+0x10] ;  /* 0x00001004ff057984 */ /* 0x000e620008000800 */
[----:B------:R-:W-:Y:S01]  /*3430*/  IMAD.U32 R3, RZ, RZ, UR37 ;  /* 0x00000025ff037e24 */ /* 0x000fe2000f8e00ff */
[----:B------:R-:W-:-:S03]  /*3440*/  MOV R2, UR8 ;  /* 0x0000000800027c02 */ /* 0x000fc60008000f00 */
[----:B------:R-:W-:Y:S01]  /*3450*/  VIADD R3, R3, 0x160 ;  /* 0x0000016003037836 */ /* 0x000fe20000000000 */
[----:B-1----:R-:W-:-:S04]  /*3460*/  SHF.L.U32 R5, R5, 0x1f, RZ ;  /* 0x0000001f05057819 */ /* 0x002fc800000006ff */
[----:B------:R-:W1:Y:S02]  /*3470*/  SYNCS.PHASECHK.TRANS64.TRYWAIT P0, [UR4+0x8], R5 ;  /* 0x00000805ff0075a7 */ /* 0x000e640008001104 */
[----:B-1----:R-:W-:Y:S05]  /*3480*/  @P0 BRA `(.L_x_65) ;  /* 0x0000000000080947 */ /* 0x002fea0003800000 */
[----:B------:R-:W1:Y:S02]  /*3490*/  SYNCS.PHASECHK.TRANS64.TRYWAIT P0, [UR4+0x8], R5 ;  /* 0x00000805ff0075a7 */ /* 0x000e640008001104 */
[----:B-1----:R-:W-:Y:S05]  /*34a0*/  @!P0 BRA `(.L_x_66) ;  /* 0x0000005c00288947 */ /* 0x002fea0003800000 */
.L_x_65:
[----:B-1----:R-:W-:Y:S01]  /*34b0*/  HFMA2 R4, -RZ, RZ, 0, 5.9604644775390625e-08 ;  /* 0x00000001ff047431 */ /* 0x002fe200000001ff */
[----:B------:R-:W-:Y:S01]  /*34c0*/  UPRMT UR5, UR8, 0x654, UR6 ;  /* 0x0000065408057896 */ /* 0x000fe20008000006 */
[----:B------:R-:W-:Y:S01]  /*34d0*/  IMAD.MOV.U32 R6, RZ, RZ, 0xffff ;  /* 0x0000ffffff067424 */ /* 0x000fe200078e00ff */
[----:B------:R-:W-:Y:S01]  /*34e0*/  PRMT R2, R2, 0x654, R3 ;  /* 0x0000065402027816 */ /* 0x000fe20000000003 */
[----:B------:R-:W-:Y:S02]  /*34f0*/  IMAD.MOV.U32 R5, RZ, RZ, 0x4 ;  /* 0x00000004ff057424 */ /* 0x000fe400078e00ff */
[----:B------:R-:W-:Y:S01]  /*3500*/  IMAD.SHL.U32 R9, R11, 0x20, RZ ;  /* 0x000000200b097824 */ /* 0x000fe200078e00ff */
[----:B------:R-:W-:Y:S02]  /*3510*/  MOV R3, UR5 ;  /* 0x0000000500037c02 */ /* 0x000fe40008000f00 */
[-C--:B------:R-:W-:Y:S01]  /*3520*/  SHF.L.U32 R7, R6, R11.reuse, RZ ;  /* 0x0000000b06077219 */ /* 0x080fe200000006ff */
[----:B------:R1:W-:Y:S01]  /*3530*/  SYNCS.ARRIVE.TRANS64.RED RZ, [UR5], R5 ;  /* 0x00000005ffff79a7 */ /* 0x0003e20008000405 */
[----:B------:R-:W-:Y:S01]  /*3540*/  SHF.L.U32 R6, R4, R11, RZ ;  /* 0x0000000b04067219 */ /* 0x000fe200000006ff */
[----:B------:R1:W-:Y:S04]  /*3550*/  STS [UR37+0x160], R9 ;  /* 0x00016009ff007988 */ /* 0x0003e80008000825 */
[----:B------:R1:W-:Y:S04]  /*3560*/  STAS [R2.64], R11 ;  /* 0x0000000b02007dbd */ /* 0x0003e8000c0008ff */
[----:B------:R1:W-:Y:S04]  /*3570*/  ATOMS.OR RZ, [UR4+0x14], R7 ;  /* 0x00001407ffff798c */ /* 0x0003e8000b000004 */
[----:B------:R1:W-:Y:S04]  /*3580*/  ATOMS.OR RZ, [UR4+0x18], R6 ;  /* 0x00001806ffff798c */ /* 0x0003e8000b000004 */
[----:B------:R1:W-:Y:S02]  /*3590*/  ATOMS.XOR RZ, [UR4+0x10], R4 ;  /* 0x00001004ffff798c */ /* 0x0003e4000b800004 */
.L_x_62:
[----:B------:R-:W-:Y:S05]  /*35a0*/  BSYNC B0 ;  /* 0x0000000000007941 */ /* 0x000fea0003800000 */
.L_x_61:
[----:B------:R-:W-:Y:S05]  /*35b0*/  BRA.U UP0, `(.L_x_67) ;  /* 0x00000001006c7547 */ /* 0x000fea000b800000 */
[----:B------:R-:W-:-:S03]  /*35c0*/  UMOV UR5, 0xffffffff ;  /* 0xffffffff00057882 */ /* 0x000fc60000000000 */
[----:B------:R-:W-:Y:S05]  /*35d0*/  BRA.DIV UR5, `(.L_x_68) ;  /* 0x0000005a05f47947 */ /* 0x000fea000b800000 */
[----:B------:R-:W-:-:S13]  /*35e0*/  ELECT P6, URZ, PT ;  /* 0x0000000000ff782f */ /* 0x000fda00038c0000 */
.L_x_174:
[----:B------:R-:W-:Y:S05]  /*35f0*/  @!P6 BRA `(.L_x_67) ;  /* 0x00000000005ce947 */ /* 0x000fea0003800000 */
[----:B-1----:R-:W1:Y:S02]  /*3600*/  LDS R3, [UR4+0x10] ;  /* 0x00001004ff037984 */ /* 0x002e640008000800 */
[----:B-1----:R-:W-:-:S04]  /*3610*/  SHF.L.U32 R3, R3, 0x1f, RZ ;  /* 0x0000001f03037819 */ /* 0x002fc800000006ff */
[----:B------:R-:W1:Y:S02]  /*3620*/  SYNCS.PHASECHK.TRANS64.TRYWAIT P0, [UR4+0x8], R3 ;  /* 0x00000803ff0075a7 */ /* 0x000e640008001104 */
[----:B-1----:R-:W-:Y:S05]  /*3630*/  @P0 BRA `(.L_x_69) ;  /* 0x0000000000080947 */ /* 0x002fea0003800000 */
[----:B------:R-:W1:Y:S02]  /*3640*/  SYNCS.PHASECHK.TRANS64.TRYWAIT P0, [UR4+0x8], R3 ;  /* 0x00000803ff0075a7 */ /* 0x000e640008001104 */
[----:B-1----:R-:W-:Y:S05]  /*3650*/  @!P0 BRA `(.L_x_70) ;  /* 0x0000005800f48947 */ /* 0x002fea0003800000 */
.L_x_69:
[----:B------:R-:W2:Y:S01]  /*3660*/  LDS R5, [UR37+0x160] ;  /* 0x00016025ff057984 */ /* 0x000ea20008000800 */
[----:B-1----:R-:W-:Y:S02]  /*3670*/  HFMA2 R2, -RZ, RZ, 0, 5.9604644775390625e-08 ;  /* 0x00000001ff027431 */ /* 0x002fe400000001ff */
[----:B------:R-:W-:Y:S01]  /*3680*/  IMAD.MOV.U32 R3, RZ, RZ, 0xffff ;  /* 0x0000ffffff037424 */ /* 0x000fe200078e00ff */
[----:B------:R-:W-:Y:S01]  /*3690*/  UPRMT UR5, UR8, 0x654, UR6 ;  /* 0x0000065408057896 */ /* 0x000fe20008000006 */
[----:B--2---:R-:W-:-:S03]  /*36a0*/  IMAD.SHL.U32 R4, R5, 0x20, RZ ;  /* 0x0000002005047824 */ /* 0x004fc600078e00ff */
[-C--:B------:R-:W-:Y:S02]  /*36b0*/  SHF.L.U32 R3, R3, R5.reuse, RZ ;  /* 0x0000000503037219 */ /* 0x080fe400000006ff */
[----:B------:R-:W-:Y:S01]  /*36c0*/  SHF.L.U32 R5, R2, R5, RZ ;  /* 0x0000000502057219 */ /* 0x000fe200000006ff */
[----:B------:R2:W-:Y:S04]  /*36d0*/  STS [UR37+0x160], R4 ;  /* 0x00016004ff007988 */ /* 0x0005e80008000825 */
[----:B------:R2:W-:Y:S04]  /*36e0*/  ATOMS.OR RZ, [UR4+0x14], R3 ;  /* 0x00001403ffff798c */ /* 0x0005e8000b000004 */
[----:B------:R2:W-:Y:S01]  /*36f0*/  ATOMS.OR RZ, [UR4+0x18], R5 ;  /* 0x00001805ffff798c */ /* 0x0005e2000b000004 */
[----:B------:R-:W-:Y:S03]  /*3700*/  SYNCS.ARRIVE.TRANS64.RED.A1T0 RZ, [UR5], RZ ;  /* 0x000000ffffff79a7 */ /* 0x000fe60008100405 */
[----:B------:R2:W-:Y:S01]  /*3710*/  ATOMS.XOR RZ, [UR4+0x10], R2 ;  /* 0x00001002ffff798c */ /* 0x0005e2000b800004 */
[----:B------:R-:W-:Y:S05]  /*3720*/  BRA `(.L_x_67) ;  /* 0x0000000000107947 */ /* 0x000fea0003800000 */
.L_x_60:
[----:B------:R-:W-:-:S05]  /*3730*/  MOV R2, 0xffffffff ;  /* 0xffffffff00027802 */ /* 0x000fca0000000f00 */
[----:B------:R1:W-:Y:S02]  /*3740*/  STS [UR37+0x160], R2 ;  /* 0x00016002ff007988 */ /* 0x0003e40008000825 */
[----:B-1----:R-:W-:Y:S02]  /*3750*/  MOV R2, 0x3770 ;  /* 0x0000377000027802 */ /* 0x002fe40000000f00 */
[----:B-----5:R-:W-:Y:S05]  /*3760*/  CALL.REL.NOINC `($__internal_1_$__cuda_sm10x_tcgen05_guardrail_trap_phase_invalid_during_alloc) ;  /* 0x0000006000c87944 */ /* 0x020fea0003c00000 */
.L_x_67:
[----:B------:R-:W-:Y:S05]  /*3770*/  WARPSYNC.ALL ;  /* 0x0000000000007948 */ /* 0x000fea0003800000 */
[----:B------:R-:W3:Y:S01]  /*3780*/  S2UR UR5, SR_CgaCtaId ;  /* 0x00000000000579c3 */ /* 0x000ee20000008800 */
[----:B------:R-:W-:Y:S01]  /*3790*/  UMOV UR4, 0x400 ;  /* 0x0000040000047882 */ /* 0x000fe20000000000 */
[----:B------:R-:W-:-:S06]  /*37a0*/  NOP ;  /* 0x0000000000007918 */ /* 0x000fcc0000000000 */
[----:B------:R-:W-:Y:S06]  /*37b0*/  BAR.ARV 0x6, 0xa0 ;  /* 0x0182800000007b1d */ /* 0x000fec0000002000 */
[----:B------:R-:W4:Y:S01]  /*37c0*/  LDCU UR6, c[0x0][0x38c] ;  /* 0x00007180ff0677ac */ /* 0x000f220008000800 */
[----:B------:R-:W-:Y:S01]  /*37d0*/  LOP3.LUT R0, R0, 0xffff, RZ, 0xc0, !PT ;  /* 0x0000ffff00007812 */ /* 0x000fe200078ec0ff */
[----:B-1----:R-:W-:Y:S01]  /*37e0*/  IMAD.MOV.U32 R9, RZ, RZ, 0x1 ;  /* 0x00000001ff097424 */ /* 0x002fe200078e00ff */
[----:B------:R-:W-:Y:S01]  /*37f0*/  LOP3.LUT R8, R8, 0xffff, RZ, 0xc0, !PT ;  /* 0x0000ffff08087812 */ /* 0x000fe200078ec0ff */
[----:B------:R-:W-:Y:S01]  /*3800*/  UMOV UR17, URZ ;  /* 0x000000ff00117c82 */ /* 0x000fe20008000000 */
[----:B------:R-:W-:Y:S01]  /*3810*/  R2UR UR11, R0 ;  /* 0x00000000000b72ca */ /* 0x000fe200000e0000 */
[----:B------:R-:W-:Y:S01]  /*3820*/  UMOV UR16, URZ ;  /* 0x000000ff00107c82 */ /* 0x000fe20008000000 */
[----:B------:R-:W-:Y:S01]  /*3830*/  R2UR UR12, R8 ;  /* 0x00000000080c72ca */ /* 0x000fe200000e0000 */
[----:B------:R-:W-:Y:S01]  /*3840*/  IMAD.MOV.U32 R8, RZ, RZ, RZ ;  /* 0x000000ffff087224 */ /* 0x000fe200078e00ff */
[----:B------:R-:W-:Y:S01]  /*3850*/  UMOV UR15, URZ ;  /* 0x000000ff000f7c82 */ /* 0x000fe20008000000 */
[----:B---3--:R-:W-:-:S02]  /*3860*/  ULEA UR5, UR5, UR4, 0x18 ;  /* 0x0000000405057291 */ /* 0x008fc4000f8ec0ff */
[----:B------:R-:W-:Y:S02]  /*3870*/  UISETP.NE.AND UP2, UPT, UR9, URZ, UPT ;  /* 0x000000ff0900728c */ /* 0x000fe4000bf45270 */
[----:B------:R-:W-:Y:S02]  /*3880*/  UIADD3 UR20, UPT, UPT, UR5, 0x4300, URZ ;  /* 0x0000430005147890 */ /* 0x000fe4000fffe0ff */
[----:B------:R-:W-:Y:S02]  /*3890*/  UIADD3 UR19, UPT, UPT, UR5, 0x10300, URZ ;  /* 0x0001030005137890 */ /* 0x000fe4000fffe0ff */
[----:B----4-:R-:W-:Y:S01]  /*38a0*/  UIADD3 UR6, UPT, UPT, UR6, 0x3f, URZ ;  /* 0x0000003f06067890 */ /* 0x010fe2000fffe0ff */
[----:B--2---:R-:W1:Y:S01]  /*38b0*/  LDS R2, [UR5+0x160] ;  /* 0x00016005ff027984 */ /* 0x004e620008000800 */
[----:B------:R-:W-:Y:S02]  /*38c0*/  USHF.R.U32.HI UR20, URZ, 0x4, UR20 ;  /* 0x00000004ff147899 */ /* 0x000fe40008011614 */
[----:B------:R-:W-:-:S02]  /*38d0*/  USHF.R.S32.HI UR4, URZ, 0x1f, UR6 ;  /* 0x0000001fff047899 */ /* 0x000fc40008011406 */
[----:B------:R-:W-:Y:S02]  /*38e0*/  USHF.R.U32.HI UR19, URZ, 0x4, UR19 ;  /* 0x00000004ff137899 */ /* 0x000fe40008011613 */
[----:B------:R-:W-:Y:S01]  /*38f0*/  ULEA.HI UR4, UR4, UR6, URZ, 0x6 ;  /* 0x0000000604047291 */ /* 0x000fe2000f8f30ff */
[----:B------:R-:W-:Y:S01]  /*3900*/  UMOV UR28, 0x0 ;  /* 0x00000000001c7882 */ /* 0x000fe20000000000 */
[----:B------:R-:W-:Y:S02]  /*3910*/  UMOV UR29, 0x8218010 ;  /* 0x08218010001d7882 */ /* 0x000fe40000000000 */
[----:B------:R-:W-:Y:S02]  /*3920*/  USHF.R.S32.HI UR4, URZ, 0x6, UR4 ;  /* 0x00000006ff047899 */ /* 0x000fe40008011404 */
[----:B------:R-:W-:Y:S02]  /*3930*/  ULOP3.LUT UR20, UR20, 0x3fff, URZ, 0xc0, !UPT ;  /* 0x00003fff14147892 */ /* 0x000fe4000f8ec0ff */
[----:B------:R-:W-:-:S02]  /*3940*/  UISETP.LT.AND UP0, UPT, UR4, 0x1, UPT ;  /* 0x000000010400788c */ /* 0x000fc4000bf01270 */
[----:B------:R-:W-:Y:S02]  /*3950*/  ULOP3.LUT UR19, UR19, 0x3fff, URZ, 0xc0, !UPT ;  /* 0x00003fff13137892 */ /* 0x000fe4000f8ec0ff */
[----:B------:R-:W-:Y:S01]  /*3960*/  USEL UR18, UR4, 0x1, !UP0 ;  /* 0x0000000104127887 */ /* 0x000fe2000c000000 */
[----:B------:R-:W-:Y:S01]  /*3970*/  UMOV UR26, 0x0 ;  /* 0x00000000001a7882 */ /* 0x000fe20000000000 */
[----:B------:R-:W-:Y:S01]  /*3980*/  UMOV UR27, 0x8218010 ;  /* 0x08218010001b7882 */ /* 0x000fe20000000000 */
[----:B------:R-:W-:Y:S01]  /*3990*/  UMOV UR24, 0x0 ;  /* 0x0000000000187882 */ /* 0x000fe20000000000 */
[----:B------:R-:W-:Y:S01]  /*39a0*/  UMOV UR25, 0x8218010 ;  /* 0x0821801000197882 */ /* 0x000fe20000000000 */
[----:B------:R-:W-:Y:S01]  /*39b0*/  UMOV UR22, 0x0 ;  /* 0x0000000000167882 */ /* 0x000fe20000000000 */
[----:B------:R-:W-:Y:S01]  /*39c0*/  UMOV UR23, 0x8218010 ;  /* 0x0821801000177882 */ /* 0x000fe20000000000 */
[----:B-1----:R-:W-:Y:S02]  /*39d0*/  R2UR UR21, R2 ;  /* 0x00000000021572ca */ /* 0x002fe400000e0000 */
[----:B------:R-:W-:-:S13]  /*39e0*/  CS2R R2, SRZ ;  /* 0x0000000000027805 */ /* 0x000fda000001ff00 */
.L_x_78:
[C---:B------:R-:W-:Y:S02]  /*39f0*/  LEA R0, R8.reuse, UR5, 0x3 ;  /* 0x0000000508007c11 */ /* 0x040fe4000f8e18ff */
[----:B------:R-:W-:Y:S02]  /*3a00*/  SHF.L.U32 R5, R3, 0x1f, RZ ;  /* 0x0000001f03057819 */ /* 0x000fe400000006ff */
[----:B------:R-:W-:Y:S02]  /*3a10*/  LEA R4, R8, UR5, 0x4 ;  /* 0x0000000508047c11 */ /* 0x000fe4000f8e20ff */
[----:B------:R-:W1:Y:S02]  /*3a20*/  SYNCS.PHASECHK.TRANS64.TRYWAIT P0, [R0+URZ+0xb0], R5 ;  /* 0x0000b005000075a7 */ /* 0x000e6400080011ff */
[----:B-1-34-:R-:W-:Y:S05]  /*3a30*/  @!P0 BRA `(.L_x_71) ;  /* 0x0000005800148947 */ /* 0x01afea0003800000 */
.L_x_175:
[----:B-1----:R-:W1:Y:S01]  /*3a40*/  LDS.128 R4, [R4+0x140] ;  /* 0x0001400004047984 */ /* 0x002e620000000c00 */
[----:B------:R-:W-:Y:S02]  /*3a50*/  VIADD R0, R0, 0xc0 ;  /* 0x000000c000007836 */ /* 0x000fe40000000000 */
[----:B------:R-:W-:Y:S01]  /*3a60*/  VIADD R8, R8, 0x1 ;  /* 0x0000000108087836 */ /* 0x000fe20000000000 */
[----:B------:R-:W-:Y:S01]  /*3a70*/  @!PT LDS RZ, [RZ] ;  /* 0x00000000fffff984 */ /* 0x000fe20000000800 */
[----:B------:R-:W-:Y:S01]  /*3a80*/  @!PT LDS RZ, [RZ] ;  /* 0x00000000fffff984 */ /* 0x000fe20000000800 */
[----:B------:R-:W-:Y:S01]  /*3a90*/  @!PT LDS RZ, [RZ] ;  /* 0x00000000fffff984 */ /* 0x000fe20000000800 */
[----:B------:R-:W-:Y:S01]  /*3aa0*/  @!PT LDS RZ, [RZ] ;  /* 0x00000000fffff984 */ /* 0x000fe20000000800 */
[----:B------:R2:W-:Y:S06]  /*3ab0*/  MEMBAR.ALL.CTA ;  /* 0x0000000000007992 */ /* 0x0005ec0000008000 */
[----:B--2---:R-:W2:Y:S01]  /*3ac0*/  FENCE.VIEW.ASYNC.S ;  /* 0x00000000000073c6 */ /* 0x004ea20000000000 */
[----:B------:R-:W-:-:S04]  /*3ad0*/  PRMT R0, RZ, 0x654, R0 ;  /* 0x00000654ff007816 */ /* 0x000fc80000000000 */
[----:B--2---:R2:W-:Y:S01]  /*3ae0*/  SYNCS.ARRIVE.TRANS64.RED.A1T0 RZ, [R0+URZ], RZ ;  /* 0x000000ff00ff79a7 */ /* 0x0045e200081004ff */
[----:B-1----:R-:W-:Y:S01]  /*3af0*/  LOP3.LUT P1, RZ, R6, 0x1, RZ, 0xc0, !PT ;  /* 0x0000000106ff7812 */ /* 0x002fe2000782c0ff */
[----:B--2---:R-:W-:-:S12]  /*3b00*/  BRA.U UP2, `(.L_x_72) ;  /* 0x0000000502087547 */ /* 0x004fd8000b800000 */
[----:B------:R-:W1:Y:S01]  /*3b10*/  LDCU UR6, c[0x0][0x38c] ;  /* 0x00007180ff0677ac */ /* 0x000e620008000800 */
[----:B------:R-:W-:Y:S02]  /*3b20*/  PLOP3.LUT P2, PT, PT, PT, PT, 0x80, 0x8 ;  /* 0x000000000008781c */ /* 0x000fe40003f4f070 */
[----:B------:R-:W-:Y:S01]  /*3b30*/  SHF.L.U32 R5, R9, 0x1f, RZ ;  /* 0x0000001f09057819 */ /* 0x000fe200000006ff */
[----:B------:R-:W-:Y:S02]  /*3b40*/  ULEA UR7, UR17, UR5, 0x3 ;  /* 0x0000000511077291 */ /* 0x000fe4000f8e18ff */
[----:B------:R-:W-:Y:S02]  /*3b50*/  ULEA UR10, UR17, UR21, 0x6 ;  /* 0x00000015110a7291 */ /* 0x000fe4000f8e30ff */
[----:B-1----:R-:W-:-:S06]  /*3b60*/  UISETP.GE.AND UP0, UPT, UR6, 0x1, UPT ;  /* 0x000000010600788c */ /* 0x002fcc000bf06270 */
[----:B------:R-:W-:-:S05]  /*3b70*/  PLOP3.LUT P0, PT, PT, PT, UP0, 0x80, 0x8 ;  /* 0x000000000008781c */ /* 0x000fca0003f0f008 */
[----:B------:R-:W-:-:S08]  /*3b80*/  @UP0 ULEA UR6, UR16, UR5, 0x3 ;  /* 0x0000000510060291 */ /* 0x000fd0000f8e18ff */
[----:B------:R-:W-:-:S04]  /*3b90*/  @P0 SHF.L.U32 R0, R2, 0x1f, RZ ;  /* 0x0000001f02000819 */ /* 0x000fc800000006ff */
[----:B------:R1:W2:Y:S01]  /*3ba0*/  @P0 SYNCS.PHASECHK.TRANS64.TRYWAIT P2, [UR6], R0 ;  /* 0x00000000ff0005a7 */ /* 0x0002a20008041106 */
[----:B------:R-:W3:Y:S02]  /*3bb0*/  SYNCS.PHASECHK.TRANS64.TRYWAIT P0, [UR7+0xf0], R5 ;  /* 0x0000f005ff0075a7 */ /* 0x000ee40008001107 */
[----:B-123--:R-:W-:Y:S05]  /*3bc0*/  @!P0 BRA `(.L_x_73) ;  /* 0x0000005400c48947 */ /* 0x00efea0003800000 */
.L_x_177:
[----:B------:R-:W-:Y:S01]  /*3bd0*/  UMOV UR14, UR15 ;  /* 0x0000000f000e7c82 */ /* 0x000fe20008000000 */
[----:B------:R-:W-:Y:S05]  /*3be0*/  BRA.U !UP0, `(.L_x_74) ;  /* 0x0000000108c07547 */ /* 0x000fea000b800000 */
[----:B------:R-:W-:Y:S02]  /*3bf0*/  UIADD3 UR14, UPT, UPT, UR18, UR15, URZ ;  /* 0x0000000f120e7290 */ /* 0x000fe4000fffe0ff */
[----:B------:R-:W-:Y:S01]  /*3c00*/  UPLOP3.LUT UP3, UPT, UPT, UPT, UPT, 0x40, 0x4 ;  /* 0x000000000004789c */ /* 0x000fe20003f6e870 */
[----:B------:R-:W-:Y:S01]  /*3c10*/  UMOV UR13, UR4 ;  /* 0x00000004000d7c82 */ /* 0x000fe20008000000 */
[----:B------:R-:W-:-:S09]  /*3c20*/  UMOV UR46, UR16 ;  /* 0x00000010002e7c82 */ /* 0x000fd20008000000 */
.L_x_77:
[----:B--2---:R-:W-:Y:S01]  /*3c30*/  ULEA UR6, UR46, UR5, 0x3 ;  /* 0x000000052e067291 */ /* 0x004fe2000f8e18ff */
[----:B---3--:R-:W-:Y:S11]  /*3c40*/  @P2 BRA `(.L_x_75) ;  /* 0x00000000000c2947 */ /* 0x008ff60003800000 */
[----:B-1----:R-:W-:Y:S04]  /*3c50*/  SHF.L.U32 R5, R2, 0x1f, RZ ;  /* 0x0000001f02057819 */ /* 0x002fe800000006ff */
[----:B------:R-:W1:Y:S02]  /*3c60*/  SYNCS.PHASECHK.TRANS64.TRYWAIT P0, [UR6], R5 ;  /* 0x00000005ff0075a7 */ /* 0x000e640008001106 */
[----:B-1----:R-:W-:Y:S05]  /*3c70*/  @!P0 BRA `(.L_x_76) ;  /* 0x0000005400b08947 */ /* 0x002fea0003800000 */
.L_x_75:
[----:B------:R-:W-:Y:S01]  /*3c80*/  UISETP.NE.AND UP0, UPT, UR13, 0x1, UPT ;  /* 0x000000010d00788c */ /* 0x000fe2000bf05270 */
[----:B------:R-:W-:Y:S01]  /*3c90*/  PLOP3.LUT P2, PT, PT, PT, PT, 0x80, 0x8 ;  /* 0x000000000008781c */ /* 0x000fe20003f4f070 */
[----:B------:R-:W-:Y:S02]  /*3ca0*/  UIADD3 UR16, UPT, UPT, UR46, 0x1, URZ ;  /* 0x000000012e107890 */ /* 0x000fe4000fffe0ff */
[----:B------:R-:W-:Y:S02]  /*3cb0*/  ULEA UR32, UR46, UR20, 0x9 ;  /* 0x000000142e207291 */ /* 0x000fe4000f8e48ff */
[----:B------:R-:W-:Y:S01]  /*3cc0*/  UISETP.NE.AND UP1, UPT, UR16, 0x6, UPT ;  /* 0x000000061000788c */ /* 0x000fe2000bf25270 */
[----:B------:R-:W-:Y:S01]  /*3cd0*/  PLOP3.LUT P0, PT, PT, PT, UP0, 0x80, 0x8 ;  /* 0x000000000008781c */ /* 0x000fe20003f0f008 */
[----:B------:R-:W-:Y:S02]  /*3ce0*/  UIADD3 UR44, UPT, UPT, UR32, 0x80, URZ ;  /* 0x00000080202c7890 */ /* 0x000fe4000fffe0ff */
[----:B------:R-:W-:Y:S02]  /*3cf0*/  USEL UR31, URZ, 0x1, UP1 ;  /* 0x00000001ff1f7887 */ /* 0x000fe40008800000 */
[----:B------:R-:W-:Y:S02]  /*3d00*/  USEL UR16, UR16, URZ, UP1 ;  /* 0x000000ff10107287 */ /* 0x000fe40008800000 */
[----:B------:R-:W-:Y:S02]  /*3d10*/  UIADD3 UR40, UPT, UPT, UR32, 0x100, URZ ;  /* 0x0000010020287890 */ /* 0x000fe4000fffe0ff */
[----:B------:R-:W-:Y:S01]  /*3d20*/  @UP0 ULEA UR30, UR16, UR5, 0x3 ;  /* 0x00000005101e0291 */ /* 0x000fe2000f8e18ff */
[----:B------:R-:W-:Y:S01]  /*3d30*/  LOP3.LUT R2, R2, UR31, RZ, 0x3c, !PT ;  /* 0x0000001f02027c12 */ /* 0x000fe2000f8e3cff */
[----:B------:R-:W-:Y:S02]  /*3d40*/  UIADD3 UR36, UPT, UPT, UR32, 0x180, URZ ;  /* 0x0000018020247890 */ /* 0x000fe4000fffe0ff */
[----:B------:R-:W-:Y:S01]  /*3d50*/  UIADD3 UR6, UPT, UPT, UR6, 0x30, URZ ;  /* 0x0000003006067890 */ /* 0x000fe2000fffe0ff */
[----:B-1----:R-:W-:Y:S01]  /*3d60*/  @P0 SHF.L.U32 R0, R2, 0x1f, RZ ;  /* 0x0000001f02000819 */ /* 0x002fe200000006ff */
[----:B------:R-:W-:Y:S02]  /*3d70*/  UIADD3 UR15, UPT, UPT, UR15, 0x1, URZ ;  /* 0x000000010f0f7890 */ /* 0x000fe4000fffe0ff */
[----:B------:R-:W-:Y:S01]  /*3d80*/  UIADD3 UR13, UPT, UPT, UR13, -0x1, URZ ;  /* 0xffffffff0d0d7890 */ /* 0x000fe2000fffe0ff */
[----:B------:R2:W3:Y:S01]  /*3d90*/  @P0 SYNCS.PHASECHK.TRANS64.TRYWAIT P2, [UR30], R0 ;  /* 0x00000000ff0005a7 */ /* 0x0004e2000804111e */
[----:B------:R-:W-:Y:S02]  /*3da0*/  ULEA UR30, UR46, UR19, 0x9 ;  /* 0x000000132e1e7291 */ /* 0x000fe4000f8e48ff */
[----:B------:R-:W-:Y:S02]  /*3db0*/  UISETP.NE.AND UP0, UPT, UR15, UR14, UPT ;  /* 0x0000000e0f00728c */ /* 0x000fe4000bf05270 */
[----:B------:R-:W-:Y:S02]  /*3dc0*/  UIADD3 UR42, UPT, UPT, UR30, 0x80, URZ ;  /* 0x000000801e2a7890 */ /* 0x000fe4000fffe0ff */
[----:B------:R-:W-:Y:S02]  /*3dd0*/  UIADD3 UR38, UPT, UPT, UR30, 0x100, URZ ;  /* 0x000001001e267890 */ /* 0x000fe4000fffe0ff */
[----:B------:R-:W-:Y:S01]  /*3de0*/  UIADD3 UR34, UPT, UPT, UR30, 0x180, URZ ;  /* 0x000001801e227890 */ /* 0x000fe2000fffe0ff */
[----:B------:R-:W-:Y:S01]  /*3df0*/  UMOV UR33, 0x40004040 ;  /* 0x4000404000217882 */ /* 0x000fe20000000000 */
[----:B------:R-:W-:Y:S01]  /*3e00*/  UMOV UR31, 0x40004040 ;  /* 0x40004040001f7882 */ /* 0x000fe20000000000 */
[----:B------:R-:W-:Y:S01]  /*3e10*/  UMOV UR45, 0x40004040 ;  /* 0x40004040002d7882 */ /* 0x000fe20000000000 */
[----:B------:R2:W-:Y:S01]  /*3e20*/  UTCHMMA.2CTA gdesc[UR32], gdesc[UR30], tmem[UR10], tmem[UR28], idesc[UR29], UP3 ;  /* 0x00ff1c1e200075ea */ /* 0x0005e20009a0000a */
[----:B------:R-:W-:Y:S01]  /*3e30*/  UPLOP3.LUT UP3, UPT, UPT, UPT, UPT, 0x80, 0x8 ;  /* 0x000000000008789c */ /* 0x000fe20003f6f070 */
[----:B------:R-:W-:Y:S01]  /*3e40*/  UMOV UR43, 0x40004040 ;  /* 0x40004040002b7882 */ /* 0x000fe20000000000 */
[----:B------:R-:W-:Y:S01]  /*3e50*/  UMOV UR41, 0x40004040 ;  /* 0x4000404000297882 */ /* 0x000fe20000000000 */
[----:B------:R2:W-:Y:S01]  /*3e60*/  UTCHMMA.2CTA gdesc[UR44], gdesc[UR42], tmem[UR10], tmem[UR26], idesc[UR27], UPT ;  /* 0x00ff1a2a2c0075ea */ /* 0x0005e2000ba0000a */
[----:B------:R-:W-:Y:S01]  /*3e70*/  UMOV UR39, 0x40004040 ;  /* 0x4000404000277882 */ /* 0x000fe20000000000 */
[----:B------:R-:W-:Y:S01]  /*3e80*/  UMOV UR37, 0x40004040 ;  /* 0x4000404000257882 */ /* 0x000fe20000000000 */
[----:B------:R-:W-:Y:S01]  /*3e90*/  UMOV UR35, 0x40004040 ;  /* 0x4000404000237882 */ /* 0x000fe20000000000 */
[----:B------:R2:W-:Y:S01]  /*3ea0*/  UTCHMMA.2CTA gdesc[UR40], gdesc[UR38], tmem[UR10], tmem[UR24], idesc[UR25], UPT ;  /* 0x00ff1826280075ea */ /* 0x0005e2000ba0000a */
[----:B------:R2:W-:Y:S01]  /*3eb0*/  UTCHMMA.2CTA gdesc[UR36], gdesc[UR34], tmem[UR10], tmem[UR22], idesc[UR23], UPT ;  /* 0x00ff1622240075ea */ /* 0x0005e2000ba0000a */
[----:B------:R2:W-:Y:S01]  /*3ec0*/  UTCBAR.2CTA.MULTICAST [UR6], URZ, UR12 ;  /* 0x000000ff060073e9 */ /* 0x0005e2000820080c */
[----:B------:R-:W-:Y:S01]  /*3ed0*/  UMOV UR46, UR16 ;  /* 0x00000010002e7c82 */ /* 0x000fe20008000000 */
[----:B------:R-:W-:Y:S05]  /*3ee0*/  BRA.U UP0, `(.L_x_77) ;  /* 0xfffffffd00507547 */ /* 0x000fea000b83ffff */
.L_x_74:
[----:B------:R-:W-:Y:S01]  /*3ef0*/  UIADD3 UR7, UPT, UPT, UR7, 0xd0, URZ ;  /* 0x000000d007077890 */ /* 0x000fe2000fffe0ff */
[----:B------:R-:W-:-:S08]  /*3f00*/  UMOV UR15, UR14 ;  /* 0x0000000e000f7c82 */ /* 0x000fd00008000000 */
[----:B------:R4:W-:Y:S01]  /*3f10*/  UTCBAR.2CTA.MULTICAST [UR7], URZ, UR11 ;  /* 0x000000ff070073e9 */ /* 0x0009e2000820080b */
[----:B------:R-:W-:Y:S02]  /*3f20*/  NOP ;  /* 0x0000000000007918 */ /* 0x000fe40000000000 */
.L_x_72:
[----:B------:R-:W-:Y:S01]  /*3f30*/  UIADD3 UR17, UPT, UPT, UR17, 0x1, URZ ;  /* 0x0000000111117890 */ /* 0x000fe2000fffe0ff */
[----:B------:R-:W-:-:S03]  /*3f40*/  ISETP.NE.AND P0, PT, R8, 0x2, PT ;  /* 0x000000020800780c */ /* 0x000fc60003f05270 */
[----:B------:R-:W-:Y:S01]  /*3f50*/  UISETP.NE.AND UP0, UPT, UR17, 0x4, UPT ;  /* 0x000000041100788c */ /* 0x000fe2000bf05270 */
[----:B-12---:R-:W-:Y:S02]  /*3f60*/  SEL R0, RZ, 0x1, P0 ;  /* 0x00000001ff007807 */ /* 0x006fe40000000000 */
[----:B------:R-:W-:Y:S01]  /*3f70*/  SEL R8, R8, RZ, P0 ;  /* 0x000000ff08087207 */ /* 0x000fe20000000000 */
[----:B------:R-:W-:Y:S01]  /*3f80*/  USEL UR6, URZ, 0x1, UP0 ;  /* 0x00000001ff067887 */ /* 0x000fe20008000000 */
[----:B------:R-:W-:Y:S01]  /*3f90*/  LOP3.LUT R3, R3, R0, RZ, 0x3c, !PT ;  /* 0x0000000003037212 */ /* 0x000fe200078e3cff */
[----:B------:R-:W-:-:S04]  /*3fa0*/  USEL UR17, UR17, URZ, UP0 ;  /* 0x000000ff11117287 */ /* 0x000fc80008000000 */
[----:B------:R-:W-:Y:S01]  /*3fb0*/  LOP3.LUT R9, R9, UR6, RZ, 0x3c, !PT ;  /* 0x0000000609097c12 */ /* 0x000fe2000f8e3cff */
[----:B------:R-:W-:Y:S07]  /*3fc0*/  @P1 BRA `(.L_x_78) ;  /* 0xfffffff800881947 */ /* 0x000fee000383ffff */
[----:B------:R-:W1:Y:S01]  /*3fd0*/  S2UR UR4, SR_CgaCtaId ;  /* 0x00000000000479c3 */ /* 0x000e620000008800 */
[----:B------:R-:W-:Y:S01]  /*3fe0*/  ELECT P0, URZ, PT ;  /* 0x0000000000ff782f */ /* 0x000fe20003800000 */
[----:B------:R-:W-:Y:S01]  /*3ff0*/  HFMA2 R0, -RZ, RZ, 0, 5.9604644775390625e-08 ;  /* 0x00000001ff007431 */ /* 0x000fe200000001ff */
[----:B------:R-:W-:-:S05]  /*4000*/  UMOV UR6, 0x40 ;  /* 0x0000004000067882 */ /* 0x000fca0000000000 */
[----:B------:R-:W-:Y:S01]  /*4010*/  UVIRTCOUNT.DEALLOC.SMPOOL 0x80 ;  /* 0x000000800000784c */ /* 0x000fe20000000000 */
[----:B------:R-:W-:Y:S02]  /*4020*/  UISETP.NE.AND UP0, UPT, UR9, URZ, UPT ;  /* 0x000000ff0900728c */ /* 0x000fe4000bf05270 */
[----:B-1----:R-:W-:-:S09]  /*4030*/  ULEA UR4, UR4, UR6, 0x18 ;  /* 0x0000000604047291 */ /* 0x002fd2000f8ec0ff */
[----:B------:R1:W-:Y:S01]  /*4040*/  @P0 STS.U8 [UR4+0x1c], R0 ;  /* 0x00001c00ff000988 */ /* 0x0003e20008000004 */
[----:B------:R-:W-:Y:S05]  /*4050*/  BRA.U UP0, `(.L_x_79) ;  /* 0x0000000100a07547 */ /* 0x000fea000b800000 */
[----:B------:R-:W-:Y:S01]  /*4060*/  UIADD3 UR6, UPT, UPT, UR5, 0xf0, URZ ;  /* 0x000000f005067890 */ /* 0x000fe2000fffe0ff */
[----:B------:R-:W-:-:S03]  /*4070*/  SHF.L.U32 R3, R9, 0x1f, RZ ;  /* 0x0000001f09037819 */ /* 0x000fc600000006ff */
[----:B----4-:R-:W-:-:S09]  /*4080*/  ULEA UR7, UR17, UR6, 0x3 ;  /* 0x0000000611077291 */ /* 0x010fd2000f8e18ff */
[----:B------:R-:W2:Y:S02]  /*4090*/  SYNCS.PHASECHK.TRANS64.TRYWAIT P0, [UR7], R3 ;  /* 0x00000003ff0075a7 */ /* 0x000ea40008001107 */
[----:B--2---:R-:W-:Y:S05]  /*40a0*/  @!P0 BRA `(.L_x_80) ;  /* 0x0000005000bc8947 */ /* 0x004fea0003800000 */
.L_x_180:
        /* <DEDUP_REMOVED lines=9> */
.L_x_182:
        /* <DEDUP_REMOVED lines=9> */
.L_x_184:
[----:B------:R-:W-:-:S04]  /*41d0*/  UIADD3 UR9, UPT, UPT, UR9, 0x1, URZ ;  /* 0x0000000109097890 */ /* 0x000fc8000fffe0ff */
[----:B------:R-:W-:-:S04]  /*41e0*/  UISETP.NE.AND UP1, UPT, UR9, 0x4, UPT ;  /* 0x000000040900788c */ /* 0x000fc8000bf25270 */
[----:B------:R-:W-:Y:S02]  /*41f0*/  USEL UR7, URZ, 0x1, UP1 ;  /* 0x00000001ff077887 */ /* 0x000fe40008800000 */
[----:B------:R-:W-:-:S04]  /*4200*/  USEL UR9, UR9, URZ, UP1 ;  /* 0x000000ff09097287 */ /* 0x000fc80008800000 */
[----:B------:R-:W-:Y:S01]  /*4210*/  ULEA UR9, UR9, UR6, 0x3 ;  /* 0x0000000609097291 */ /* 0x000fe2000f8e18ff */
[----:B-1----:R-:W-:-:S04]  /*4220*/  LOP3.LUT R3, R2, UR7, RZ, 0x3c, !PT ;  /* 0x0000000702037c12 */ /* 0x002fc8000f8e3cff */
[----:B------:R-:W-:Y:S01]  /*4230*/  SHF.L.U32 R3, R3, 0x1f, RZ ;  /* 0x0000001f03037819 */ /* 0x000fe200000006ff */
[----:B------:R-:W-:-:S04]  /*4240*/  IMAD.U32 R0, RZ, RZ, UR9 ;  /* 0x00000009ff007e24 */ /* 0x000fc8000f8e00ff */
[----:B------:R1:W2:Y:S03]  /*4250*/  SYNCS.PHASECHK.TRANS64.TRYWAIT P0, [R0+URZ], R3 ;  /* 0x00000003000075a7 */ /* 0x0002a600080011ff */
[----:B--2---:R-:W-:Y:S05]  /*4260*/  @!P0 NANOSLEEP.SYNCS 0x989680 ;  /* 0x009896800000895d */ /* 0x004fea0003900000 */
[----:B------:R-:W2:Y:S02]  /*4270*/  @!P0 SYNCS.PHASECHK.TRANS64 P0, [R0+URZ], R3 ;  /* 0x00000003000085a7 */ /* 0x000ea400080010ff */
[----:B--2---:R-:W-:Y:S05]  /*4280*/  @P0 BRA `(.L_x_83) ;  /* 0x0000000000200947 */ /* 0x004fea0003800000 */
.L_x_84:
[----:B--2---:R2:W4:Y:S02]  /*4290*/  SYNCS.PHASECHK.TRANS64.TRYWAIT P0, [R0+URZ], R3 ;  /* 0x00000003000075a7 */ /* 0x00452400080011ff */
[----:B----4-:R-:W-:Y:S05]  /*42a0*/  @!P0 NANOSLEEP.SYNCS 0x989680 ;  /* 0x009896800000895d */ /* 0x010fea0003900000 */
[----:B------:R-:W4:Y:S02]  /*42b0*/  @!P0 SYNCS.PHASECHK.TRANS64 P0, [R0+URZ], R3 ;  /* 0x00000003000085a7 */ /* 0x000f2400080010ff */
[----:B----4-:R-:W-:Y:S05]  /*42c0*/  @!P0 BRA `(.L_x_84) ;  /* 0xfffffffc00f08947 */ /* 0x010fea000383ffff */
[----:B------:R-:W-:Y:S05]  /*42d0*/  BRA `(.L_x_83) ;  /* 0x00000000000c7947 */ /* 0x000fea0003800000 */
.L_x_79:
[----:B------:R-:W-:-:S04]  /*42e0*/  UIADD3 UR6, UPT, UPT, UR5, 0x130, URZ ;  /* 0x0000013005067890 */ /* 0x000fc8000fffe0ff */
[----:B------:R-:W-:-:S09]  /*42f0*/  UPRMT UR6, UR8, 0x654, UR6 ;  /* 0x0000065408067896 */ /* 0x000fd20008000006 */
[----:B------:R-:W-:Y:S03]  /*4300*/  SYNCS.ARRIVE.TRANS64.RED.A1T0 RZ, [UR6], RZ ;  /* 0x000000ffffff79a7 */ /* 0x000fe60008100406 */
.L_x_83:
[----:B-12---:R-:W-:Y:S01]  /*4310*/  SHF.L.U32 R3, RZ, 0x1f, RZ ;  /* 0x0000001fff037819 */ /* 0x006fe200000006ff */
[----:B------:R-:W-:Y:S01]  /*4320*/  UIADD3 UR6, UPT, UPT, UR5, 0x130, URZ ;  /* 0x0000013005067890 */ /* 0x000fe2000fffe0ff */
[----:B------:R-:W-:Y:S02]  /*4330*/  PLOP3.LUT P0, PT, PT, PT, UP0, 0x80, 0x8 ;  /* 0x000000000008781c */ /* 0x000fe40003f0f008 */
[----:B------:R-:W1:Y:S02]  /*4340*/  SYNCS.PHASECHK.TRANS64.TRYWAIT P1, [UR5+0x130], R3 ;  /* 0x00013003ff0075a7 */ /* 0x000e640008021105 */
[----:B-1----:R-:W-:Y:S09]  /*4350*/  @!P1 BRA `(.L_x_85) ;  /* 0x0000005000589947 */ /* 0x002ff20003800000 */
.L_x_186:
[----:B------:R-:W-:Y:S01]  /*4360*/  @!UP0 UPRMT UR6, UR8, 0x654, UR6 ;  /* 0x0000065408068896 */ /* 0x000fe20008000006 */
[----:B------:R-:W-:Y:S02]  /*4370*/  UMOV UR5, 0x1 ;  /* 0x0000000100057882 */ /* 0x000fe40000000000 */
[----:B------:R-:W-:-:S06]  /*4380*/  UMOV UR8, 0xffff ;  /* 0x0000ffff00087882 */ /* 0x000fcc0000000000 */
[----:B------:R-:W-:Y:S01]  /*4390*/  @!P0 SYNCS.ARRIVE.TRANS64.RED.A1T0 RZ, [UR6], RZ ;  /* 0x000000ffffff89a7 */ /* 0x000fe20008100406 */
[----:B------:R-:W-:Y:S01]  /*43a0*/  NOP ;  /* 0x0000000000007918 */ /* 0x000fe20000000000 */
[----:B-1----:R-:W1:Y:S01]  /*43b0*/  LDS R0, [UR4+0x14] ;  /* 0x00001404ff007984 */ /* 0x002e620008000800 */
[----:B------:R-:W-:-:S04]  /*43c0*/  ULOP3.LUT UR6, UR21, 0xffff, URZ, 0xc0, !UPT ;  /* 0x0000ffff15067892 */ /* 0x000fc8000f8ec0ff */
[----:B------:R-:W-:-:S04]  /*43d0*/  USHF.R.U32.HI UR6, URZ, 0x5, UR6 ;  /* 0x00000005ff067899 */ /* 0x000fc80008011606 */
[----:B------:R-:W-:Y:S02]  /*43e0*/  USHF.L.U32 UR8, UR8, UR6, URZ ;  /* 0x0000000608087299 */ /* 0x000fe400080006ff */
[----:B------:R-:W-:-:S04]  /*43f0*/  USHF.L.U32 UR5, UR5, UR6, URZ ;  /* 0x0000000605057299 */ /* 0x000fc800080006ff */
[----:B-1----:R-:W-:-:S04]  /*4400*/  LOP3.LUT R0, R0, UR8, RZ, 0xc0, !PT ;  /* 0x0000000800007c12 */ /* 0x002fc8000f8ec0ff */
[----:B------:R-:W-:-:S13]  /*4410*/  ISETP.NE.AND P0, PT, R0, UR8, PT ;  /* 0x0000000800007c0c */ /* 0x000fda000bf05270 */
[----:B------:R-:W-:Y:S05]  /*4420*/  @P0 BRA `(.L_x_86) ;  /* 0x0000000000580947 */ /* 0x000fea0003800000 */
[----:B------:R-:W1:Y:S02]  /*4430*/  LDS R0, [UR4+0x18] ;  /* 0x00001804ff007984 */ /* 0x000e640008000800 */
[----:B-1----:R-:W-:-:S04]  /*4440*/  LOP3.LUT R0, R0, UR5, RZ, 0xc0, !PT ;  /* 0x0000000500007c12 */ /* 0x002fc8000f8ec0ff */
[----:B------:R-:W-:-:S13]  /*4450*/  ISETP.NE.AND P0, PT, R0, UR5, PT ;  /* 0x0000000500007c0c */ /* 0x000fda000bf05270 */
[----:B------:R-:W-:Y:S05]  /*4460*/  @P0 BRA `(.L_x_87) ;  /* 0x00000000003c0947 */ /* 0x000fea0003800000 */
[----:B------:R-:W1:Y:S01]  /*4470*/  S2R R2, SR_LANEID ;  /* 0x0000000000027919 */ /* 0x000e620000000000 */
[----:B------:R-:W-:Y:S01]  /*4480*/  ULOP3.LUT UR8, URZ, UR8, URZ, 0x33, !UPT ;  /* 0x00000008ff087292 */ /* 0x000fe2000f8e33ff */
[----:B------:R-:W-:Y:S01]  /*4490*/  LOP3.LUT R4, RZ, UR5, RZ, 0x33, !PT ;  /* 0x00000005ff047c12 */ /* 0x000fe2000f8e33ff */
[----:B----4-:R-:W-:Y:S02]  /*44a0*/  VOTEU.ANY UR7, UPT, PT ;  /* 0x0000000000077886 */ /* 0x010fe400038e0100 */
[----:B------:R-:W-:Y:S01]  /*44b0*/  UFLO.U32 UR7, UR7 ;  /* 0x00000007000772bd */ /* 0x000fe200080e0000 */
[----:B------:R-:W2:Y:S01]  /*44c0*/  REDUX UR5, R4 ;  /* 0x00000000040573c4 */ /* 0x000ea20000000000 */
[----:B------:R-:W-:-:S06]  /*44d0*/  IMAD.U32 R0, RZ, RZ, UR8 ;  /* 0x00000008ff007e24 */ /* 0x000fcc000f8e00ff */
[----:B------:R4:W-:Y:S01]  /*44e0*/  UTCATOMSWS.AND URZ, UR8 ;  /* 0x0000000800ff79e3 */ /* 0x0009e20008000000 */
[----:B------:R-:W3:Y:S01]  /*44f0*/  REDUX UR6, R0 ;  /* 0x00000000000673c4 */ /* 0x000ee20000000000 */
[----:B-1----:R-:W-:Y:S01]  /*4500*/  ISETP.EQ.U32.AND P0, PT, R2, UR7, PT ;  /* 0x0000000702007c0c */ /* 0x002fe2000bf02070 */
[----:B--2---:R-:W-:Y:S01]  /*4510*/  IMAD.U32 R2, RZ, RZ, UR5 ;  /* 0x00000005ff027e24 */ /* 0x004fe2000f8e00ff */
[----:B---3--:R-:W-:-:S11]  /*4520*/  MOV R3, UR6 ;  /* 0x0000000600037c02 */ /* 0x008fd60008000f00 */
[----:B------:R4:W-:Y:S04]  /*4530*/  @P0 ATOMS.AND RZ, [UR4+0x14], R3 ;  /* 0x00001403ffff098c */ /* 0x0009e8000a800004 */
[----:B------:R4:W-:Y:S01]  /*4540*/  @P0 ATOMS.AND RZ, [UR4+0x18], R2 ;  /* 0x00001802ffff098c */ /* 0x0009e2000a800004 */
[----:B------:R-:W-:Y:S05]  /*4550*/  BRA `(.L_x_88) ;  /* 0x0000000000147947 */ /* 0x000fea0003800000 */
.L_x_87:
[----:B------:R-:W-:Y:S02]  /*4560*/  MOV R2, 0x4580 ;  /* 0x0000458000027802 */ /* 0x000fe40000000f00 */
[----:B---345:R-:W-:Y:S05]  /*4570*/  CALL.REL.NOINC `($__internal_0_$__cuda_sm10x_tcgen05_guardrail_trap_col_being_dealloced_not_returned_by_alloc) ;  /* 0x0000005400387944 */ /* 0x038fea0003c00000 */
[----:B------:R-:W-:Y:S05]  /*4580*/  BRA `(.L_x_88) ;  /* 0x0000000000087947 */ /* 0x000fea0003800000 */
.L_x_86:
[----:B------:R-:W-:Y:S02]  /*4590*/  MOV R2, 0x45b0 ;  /* 0x000045b000027802 */ /* 0x000fe40000000f00 */
[----:B---345:R-:W-:Y:S05]  /*45a0*/  CALL.REL.NOINC `($__internal_2_$__cuda_sm10x_tcgen05_guardrail_trap_unallocated_columns_being_dealloced) ;  /* 0x0000005400447944 */ /* 0x038fea0003c00000 */
.L_x_88:
[----:B------:R-:W-:Y:S01]  /*45b0*/  NOP ;  /* 0x0000000000007918 */ /* 0x000fe20000000000 */
[----:B----4-:R-:W-:Y:S05]  /*45c0*/  EXIT ;  /* 0x000000000000794d */ /* 0x010fea0003800000 */
.L_x_59:
[----:B------:R-:W-:-:S09]  /*45d0*/  UISETP.NE.OR UP5, UPT, UR10, 0x3, !UP5 ;  /* 0x000000030a00788c */ /* 0x000fd2000efa5670 */
[----:B------:R-:W-:Y:S05]  /*45e0*/  BRA.U UP5, `(.L_x_89) ;  /* 0x00000011056c7547 */ /* 0x000fea000b800000 */
[----:B------:R-:W1:Y:S01]  /*45f0*/  LDC R0, c[0x0][0xb30] ;  /* 0x0002cc00ff007b82 */ /* 0x000e620000000800 */
[----:B------:R-:W-:Y:S01]  /*4600*/  UMOV UR4, 0x400 ;  /* 0x0000040000047882 */ /* 0x000fe20000000000 */
[----:B------:R-:W-:Y:S01]  /*4610*/  HFMA2 R34, -RZ, RZ, 0, 0 ;  /* 0x00000000ff227431 */ /* 0x000fe200000001ff */
[----:B------:R-:W-:Y:S01]  /*4620*/  ULEA UR4, UR37, UR4, 0x18 ;  /* 0x0000000425047291 */ /* 0x000fe2000f8ec0ff */
[----:B------:R-:W-:Y:S01]  /*4630*/  IMAD.MOV.U32 R37, RZ, RZ, 0x1 ;  /* 0x00000001ff257424 */ /* 0x000fe200078e00ff */
[----:B------:R-:W-:Y:S01]  /*4640*/  MOV R27, 0x1000 ;  /* 0x00001000001b7802 */ /* 0x000fe20000000f00 */
[----:B------:R-:W-:Y:S01]  /*4650*/  IMAD.MOV.U32 R36, RZ, RZ, RZ ;  /* 0x000000ffff247224 */ /* 0x000fe200078e00ff */
[----:B------:R-:W-:Y:S01]  /*4660*/  UIADD3 UR5, UPT, UPT, UR4, 0x78, URZ ;  /* 0x0000007804057890 */ /* 0x000fe2000fffe0ff */
[----:B------:R-:W2:Y:S01]  /*4670*/  LDC R25, c[0x0][0x370] ;  /* 0x0000dc00ff197b82 */ /* 0x000ea20000000800 */
[----:B------:R-:W-:Y:S02]  /*4680*/  UPLOP3.LUT UP0, UPT, UPT, UPT, UPT, 0x40, 0x4 ;  /* 0x000000000004789c */ /* 0x000fe40003f0e870 */
[----:B------:R-:W-:-:S02]  /*4690*/  UIADD3 UR41, UPT, UPT, UR4, 0x60, URZ ;  /* 0x0000006004297890 */ /* 0x000fc4000fffe0ff */
[----:B------:R-:W-:Y:S02]  /*46a0*/  UIADD3 UR33, UPT, UPT, UR4, 0x68, URZ ;  /* 0x0000006804217890 */ /* 0x000fe4000fffe0ff */
[----:B------:R-:W-:Y:S01]  /*46b0*/  UIADD3 UR25, UPT, UPT, UR4, 0x70, URZ ;  /* 0x0000007004197890 */ /* 0x000fe2000fffe0ff */
[----:B------:R-:W3:Y:S01]  /*46c0*/  LDC R2, c[0x0][0xb0c] ;  /* 0x0002c300ff027b82 */ /* 0x000ee20000000800 */
[----:B------:R-:W-:-:S07]  /*46d0*/  UPRMT UR5, UR37, 0x654, UR5 ;  /* 0x0000065425057896 */ /* 0x000fce0008000005 */
[----:B------:R-:W4:Y:S01]  /*46e0*/  LDC R24, c[0x0][0xb20] ;  /* 0x0002c800ff187b82 */ /* 0x000f220000000800 */
[----:B-1----:R-:W-:-:S07]  /*46f0*/  ISETP.NE.AND P1, PT, R0, 0x1, PT ;  /* 0x000000010000780c */ /* 0x002fce0003f25270 */
[----:B------:R-:W1:Y:S08]  /*4700*/  LDC.64 R38, c[0x0][0x348] ;  /* 0x0000d200ff267b82 */ /* 0x000e700000000a00 */
[----:B------:R-:W1:Y:S08]  /*4710*/  LDC.64 R16, c[0x0][0x888] ;  /* 0x00022200ff107b82 */ /* 0x000e700000000a00 */
[----:B------:R-:W1:Y:S08]  /*4720*/  LDC.64 R22, c[0x0][0xb10] ;  /* 0x0002c400ff167b82 */ /* 0x000e700000000a00 */
[----:B------:R-:W1:Y:S08]  /*4730*/  LDC.64 R6, c[0x0][0xb18] ;  /* 0x0002c600ff067b82 */ /* 0x000e700000000a00 */
[----:B------:R-:W1:Y:S08]  /*4740*/  LDC.64 R4, c[0x0][0xb28] ;  /* 0x0002ca00ff047b82 */ /* 0x000e700000000a00 */
[----:B------:R-:W1:Y:S08]  /*4750*/  LDC.64 R18, c[0x0][0x890] ;  /* 0x00022400ff127b82 */ /* 0x000e700000000a00 */
[----:B--2345:R-:W1:Y:S02]  /*4760*/  LDC R32, c[0x0][0x374] ;  /* 0x0000dd00ff207b82 */ /* 0x03ce640000000800 */
.L_x_100:
[----:B------:R-:W-:Y:S02]  /*4770*/  LEA R0, R36, UR4, 0x3 ;  /* 0x0000000424007c11 */ /* 0x000fe4000f8e18ff */
[----:B------:R-:W-:Y:S02]  /*4780*/  SHF.L.U32 R3, R34, 0x1f, RZ ;  /* 0x0000001f22037819 */ /* 0x000fe400000006ff */
[----:B------:R-:W-:Y:S02]  /*4790*/  LEA R28, R36, UR4, 0x4 ;  /* 0x00000004241c7c11 */ /* 0x000fe4000f8e20ff */
[----:B--2---:R-:W2:Y:S02]  /*47a0*/  SYNCS.PHASECHK.TRANS64.TRYWAIT P0, [R0+URZ+0xb0], R3 ;  /* 0x0000b003000075a7 */ /* 0x004ea400080011ff */
[----:B--2---:R-:W-:Y:S05]  /*47b0*/  @!P0 BRA `(.L_x_90) ;  /* 0x0000004c00588947 */ /* 0x004fea0003800000 */
.L_x_187:
[----:B------:R-:W-:Y:S01]  /*47c0*/  ISETP.GE.AND P0, PT, R26, 0x1, PT ;  /* 0x000000011a00780c */ /* 0x000fe20003f06270 */
[----:B------:R-:W3:Y:S01]  /*47d0*/  LDS.128 R28, [R28+0x140] ;  /* 0x000140001c1c7984 */ /* 0x000ee20000000c00 */
[----:B--2---:R-:W-:Y:S01]  /*47e0*/  VIADD R0, R0, 0xc0 ;  /* 0x000000c000007836 */ /* 0x004fe20000000000 */
[----:B------:R-:W-:Y:S01]  /*47f0*/  @!PT LDS RZ, [RZ] ;  /* 0x00000000fffff984 */ /* 0x000fe20000000800 */
[----:B------:R-:W-:Y:S01]  /*4800*/  @!PT LDS RZ, [RZ] ;  /* 0x00000000fffff984 */ /* 0x000fe20000000800 */
[----:B------:R-:W-:Y:S01]  /*4810*/  @!PT LDS RZ, [RZ] ;  /* 0x00000000fffff984 */ /* 0x000fe20000000800 */
[----:B------:R-:W-:Y:S01]  /*4820*/  @!PT LDS RZ, [RZ] ;  /* 0x00000000fffff984 */ /* 0x000fe20000000800 */
[----:B------:R2:W-:Y:S06]  /*4830*/  MEMBAR.ALL.CTA ;  /* 0x0000000000007992 */ /* 0x0005ec0000008000 */
[----:B--2---:R-:W2:Y:S01]  /*4840*/  FENCE.VIEW.ASYNC.S ;  /* 0x00000000000073c6 */ /* 0x004ea20000000000 */
[----:B------:R-:W-:Y:S04]  /*4850*/  PRMT R0, RZ, 0x654, R0 ;  /* 0x00000654ff007816 */ /* 0x000fe80000000000 */
[----:B--2---:R2:W-:Y:S01]  /*4860*/  SYNCS.ARRIVE.TRANS64.RED.A1T0 RZ, [R0+URZ], RZ ;  /* 0x000000ff00ff79a7 */ /* 0x0045e200081004ff */
[----:B---3--:R-:W-:Y:S11]  /*4870*/  LOP3.LUT P3, RZ, R30, 0x1, RZ, 0xc0, !PT ;  /* 0x000000011eff7812 */ /* 0x008ff6000786c0ff */
[----:B------:R-:W-:Y:S02]  /*4880*/  @!UPT UIADD3 URZ, UPT, UPT, URZ, URZ, URZ ;  /* 0x000000fffffff290 */ /* 0x000fe4000fffe0ff */
[----:B------:R-:W-:Y:S02]  /*4890*/  @P3 MOV R13, R28 ;  /* 0x0000001c000d3202 */ /* 0x000fe40000000f00 */
[----:B------:R-:W-:Y:S01]  /*48a0*/  @P3 LOP3.LUT R8, R29, 0xffff, RZ, 0xc0, !PT ;  /* 0x0000ffff1d083812 */ /* 0x000fe200078ec0ff */
[----:B--2---:R-:W-:Y:S06]  /*48b0*/  @!P0 BRA `(.L_x_91) ;  /* 0x0000000000a48947 */ /* 0x004fec0003800000 */
[----:B-1----:R-:W-:Y:S01]  /*48c0*/  IMAD.HI.U32 R41, R32, R7, RZ ;  /* 0x0000000720297227 */ /* 0x002fe200078e00ff */
[----:B------:R-:W-:Y:S02]  /*48d0*/  ISETP.NE.AND P0, PT, R6, 0x1, PT ;  /* 0x000000010600780c */ /* 0x000fe40003f05270 */
[----:B------:R-:W-:Y:S01]  /*48e0*/  ISETP.NE.AND P2, PT, R26, 0x1, PT ;  /* 0x000000011a00780c */ /* 0x000fe20003f45270 */
[----:B------:R-:W-:Y:S01]  /*48f0*/  IMAD.HI.U32 R40, R25, R22, RZ ;  /* 0x0000001619287227 */ /* 0x000fe200078e00ff */
[----:B------:R-:W-:Y:S02]  /*4900*/  SHF.R.U32.HI R41, RZ, R24, R41 ;  /* 0x00000018ff297219 */ /* 0x000fe40000011629 */
[----:B------:R-:W-:Y:S01]  /*4910*/  ISETP.NE.AND P4, PT, R2, 0x1, PT ;  /* 0x000000010200780c */ /* 0x000fe20003f85270 */
[----:B------:R-:W-:Y:S01]  /*4920*/  IMAD.HI.U32 R42, R13, R22, RZ ;  /* 0x000000160d2a7227 */ /* 0x000fe200078e00ff */
[----:B------:R-:W-:Y:S02]  /*4930*/  SHF.R.U32.HI R40, RZ, R23, R40 ;  /* 0x00000017ff287219 */ /* 0x000fe40000011628 */
[----:B------:R-:W-:Y:S01]  /*4940*/  SEL R3, R32, R41, !P0 ;  /* 0x0000002920037207 */ /* 0x000fe20004000000 */
[C---:B------:R-:W-:Y:S01]  /*4950*/  IMAD.HI.U32 R41, R8.reuse, R7, RZ ;  /* 0x0000000708297227 */ /* 0x040fe200078e00ff */
[----:B------:R-:W-:Y:S02]  /*4960*/  SEL R11, R25, R40, !P4 ;  /* 0x00000028190b7207 */ /* 0x000fe40006000000 */
[----:B------:R-:W-:Y:S01]  /*4970*/  SHF.R.U32.HI R42, RZ, R23, R42 ;  /* 0x00000017ff2a7219 */ /* 0x000fe2000001162a */
[----:B------:R-:W-:Y:S01]  /*4980*/  IMAD.HI.U32 R44, R3, R4, RZ ;  /* 0x00000004032c7227 */ /* 0x000fe200078e00ff */
[----:B------:R-:W-:Y:S03]  /*4990*/  SHF.R.U32.HI R41, RZ, R24, R41 ;  /* 0x00000018ff297219 */ /* 0x000fe60000011629 */
[----:B------:R-:W-:Y:S01]  /*49a0*/  IMAD.HI.U32 R40, R11, R4, RZ ;  /* 0x000000040b287227 */ /* 0x000fe200078e00ff */
[----:B------:R-:W-:Y:S02]  /*49b0*/  @P2 SHF.R.U32.HI R3, RZ, R5, R44 ;  /* 0x00000005ff032219 */ /* 0x000fe4000001162c */
[----:B------:R-:W-:Y:S02]  /*49c0*/  SEL R9, R8, R41, !P0 ;  /* 0x0000002908097207 */ /* 0x000fe40004000000 */
[----:B------:R-:W-:Y:S01]  /*49d0*/  @P2 SHF.R.U32.HI R11, RZ, R5, R40 ;  /* 0x00000005ff0b2219 */ /* 0x000fe20000011628 */
[C---:B------:R-:W-:Y:S01]  /*49e0*/  IMAD R10, R26.reuse, R3, RZ ;  /* 0x000000031a0a7224 */ /* 0x040fe200078e02ff */
[----:B------:R-:W-:Y:S01]  /*49f0*/  SEL R3, R13, R42, !P4 ;  /* 0x0000002a0d037207 */ /* 0x000fe20006000000 */
[C---:B------:R-:W-:Y:S03]  /*4a00*/  IMAD.HI.U32 R14, R9.reuse, R4, RZ ;  /* 0x00000004090e7227 */ /* 0x040fe600078e00ff */
[----:B------:R-:W-:Y:S01]  /*4a10*/  ISETP.GE.AND P0, PT, R9, R10, PT ;  /* 0x0000000a0900720c */ /* 0x000fe20003f06270 */
[C---:B------:R-:W-:Y:S01]  /*4a20*/  IMAD R12, R26.reuse, R11, RZ ;  /* 0x0000000b1a0c7224 */ /* 0x040fe200078e02ff */
[-C--:B------:R-:W-:Y:S04]  /*4a30*/  SHF.R.U32.HI R14, RZ, R5.reuse, R14 ;  /* 0x00000005ff0e7219 */ /* 0x080fe8000001160e */
[----:B------:R-:W-:Y:S02]  /*4a40*/  ISETP.GE.OR P0, PT, R3, R12, P0 ;  /* 0x0000000c0300720c */ /* 0x000fe40000706670 */
[----:B------:R-:W-:Y:S05]  /*4a50*/  SEL R15, R9, R14, !P2 ;  /* 0x0000000e090f7207 */ /* 0x000fea0005000000 */
[----:B------:R-:W-:Y:S04]  /*4a60*/  IMAD.MOV R14, RZ, RZ, -R15 ;  /* 0x000000ffff0e7224 */ /* 0x000fe800078e0a0f */
[----:B------:R-:W-:Y:S02]  /*4a70*/  IMAD R14, R26, R14, R9 ;  /* 0x0000000e1a0e7224 */ /* 0x000fe400078e0209 */
[C---:B------:R-:W-:Y:S05]  /*4a80*/  @!P0 IMAD.HI.U32 R10, R3.reuse, R4, RZ ;  /* 0x00000004030a8227 */ /* 0x040fea00078e00ff */
[----:B------:R-:W-:Y:S04]  /*4a90*/  @!P0 SHF.R.U32.HI R10, RZ, R5, R10 ;  /* 0x00000005ff0a8219 */ /* 0x000fe8000001160a */
[----:B------:R-:W-:Y:S01]  /*4aa0*/  @!P0 SEL R0, R3, R10, !P2 ;  /* 0x0000000a03008207 */ /* 0x000fe20005000000 */
[----:B------:R-:W-:Y:S03]  /*4ab0*/  IMAD.MOV R10, RZ, RZ, -R3 ;  /* 0x000000ffff0a7224 */ /* 0x000fe600078e0a03 */
[----:B------:R-:W-:Y:S01]  /*4ac0*/  @!P0 IADD3 R15, PT, PT, R15, -R0, RZ ;  /* 0x800000000f0f8210 */ /* 0x000fe20007ffe0ff */
[----:B------:R-:W-:Y:S01]  /*4ad0*/  @!P0 IMAD R0, R11, R14, R0 ;  /* 0x0000000e0b008224 */ /* 0x000fe200078e0200 */
[----:B------:R-:W-:Y:S01]  /*4ae0*/  IADD3 R11, PT, PT, -R9, RZ, RZ ;  /* 0x000000ff090b7210 */ /* 0x000fe20007ffe1ff */
[----:B------:R-:W-:Y:S02]  /*4af0*/  IMAD R13, R2, R10, R13 ;  /* 0x0000000a020d7224 */ /* 0x000fe400078e020d */
[----:B------:R-:W-:Y:S02]  /*4b00*/  @!P0 IMAD R9, R15, R26, R3 ;  /* 0x0000001a0f098224 */ /* 0x000fe400078e0203 */
[----:B------:R-:W-:Y:S02]  /*4b10*/  @!P0 IMAD.MOV.U32 R3, RZ, RZ, R0 ;  /* 0x000000ffff038224 */ /* 0x000fe400078e0000 */
[----:B------:R-:W-:Y:S02]  /*4b20*/  IMAD R8, R6, R11, R8 ;  /* 0x0000000b06087224 */ /* 0x000fe400078e0208 */
[----:B------:R-:W-:Y:S02]  /*4b30*/  IMAD R13, R3, R2, R13 ;  /* 0x00000002030d7224 */ /* 0x000fe400078e020d */
[----:B------:R-:W-:Y:S02]  /*4b40*/  IMAD R8, R9, R6, R8 ;  /* 0x0000000609087224 */ /* 0x000fe400078e0208 */
.L_x_91:
[----:B------:R-:W-:Y:S05]  /*4b50*/  BRA.U UP0, `(.L_x_92) ;  /* 0x0000000100107547 */ /* 0x000fea000b800000 */
[----:B------:R-:W-:Y:S04]  /*4b60*/  MOV R0, UR6 ;  /* 0x0000000600007c02 */ /* 0x000fe80008000f00 */
[----:B------:R-:W-:Y:S04]  /*4b70*/  SHF.L.U32 R3, R0, 0x1f, RZ ;  /* 0x0000001f00037819 */ /* 0x000fe800000006ff */
[----:B------:R-:W2:Y:S02]  /*4b80*/  SYNCS.PHASECHK.TRANS64.TRYWAIT P0, [UR4+0xa8], R3 ;  /* 0x0000a803ff0075a7 */ /* 0x000ea40008001104 */
[----:B--2---:R-:W-:Y:S05]  /*4b90*/  @!P0 BRA `(.L_x_93) ;  /* 0x0000004800748947 */ /* 0x004fea0003800000 */
.L_x_92:
[----:B-1----:R-:W-:Y:S02]  /*4ba0*/  ISETP.NE.U32.AND P0, PT, R18, RZ, PT ;  /* 0x000000ff1200720c */ /* 0x002fe40003f05070 */
[----:B------:R-:W-:Y:S02]  /*4bb0*/  R2UR UR42, R20 ;  /* 0x00000000142a72ca */ /* 0x000fe400000e0000 */
[----:B------:R-:W-:Y:S02]  /*4bc0*/  R2UR UR43, R21 ;  /* 0x00000000152b72ca */ /* 0x000fe400000e0000 */
[----:B------:R-:W-:Y:S02]  /*4bd0*/  ISETP.NE.AND.EX P0, PT, R19, RZ, PT, P0 ;  /* 0x000000ff1300720c */ /* 0x000fe40003f05300 */
[----:B------:R-:W-:Y:S02]  /*4be0*/  ISETP.NE.U32.AND P2, PT, R18, RZ, PT ;  /* 0x000000ff1200720c */ /* 0x000fe40003f45070 */
[----:B------:R-:W-:Y:S02]  /*4bf0*/  SHF.L.U32 R12, R37, 0x1f, RZ ;  /* 0x0000001f250c7819 */ /* 0x000fe400000006ff */
[----:B------:R-:W-:Y:S03]  /*4c00*/  ISETP.NE.AND.EX P2, PT, R19, RZ, PT, P2 ;  /* 0x000000ff1300720c */ /* 0x000fe60003f45320 */
[----:B------:R-:W-:Y:S02]  /*4c10*/  USHF.L.U32 UR42, UR42, 0x7, URZ ;  /* 0x000000072a2a7899 */ /* 0x000fe400080006ff */
[----:B------:R-:W-:Y:S02]  /*4c20*/  USHF.L.U32 UR43, UR43, 0x6, URZ ;  /* 0x000000062b2b7899 */ /* 0x000fe400080006ff */
[----:B------:R-:W-:Y:S10]  /*4c30*/  @!P0 BRA `(.L_x_94) ;  /* 0x00000000002c8947 */ /* 0x000ff40003800000 */
[----:B------:R-:W-:Y:S01]  /*4c40*/  ISETP.NE.U32.AND P0, PT, R16, RZ, PT ;  /* 0x000000ff1000720c */ /* 0x000fe20003f05070 */
[----:B------:R-:W-:Y:S03]  /*4c50*/  IMAD.MOV.U32 R63, RZ, RZ, 0x1 ;  /* 0x00000001ff3f7424 */ /* 0x000fe600078e00ff */
[----:B------:R-:W-:Y:S11]  /*4c60*/  ISETP.NE.AND.EX P0, PT, R17, RZ, PT, P0 ;  /* 0x000000ff1100720c */ /* 0x000ff60003f05300 */
[----:B------:R-:W-:Y:S02]  /*4c70*/  @!UPT UIADD3 URZ, UPT, UPT, URZ, URZ, URZ ;  /* 0x000000fffffff290 */ /* 0x000fe4000fffe0ff */
[----:B------:R-:W1:Y:S01]  /*4c80*/  @P0 LDC.64 R10, c[0x0][0x888] ;  /* 0x00022200ff0a0b82 */ /* 0x000e620000000a00 */
[----:B--2---:R-:W-:Y:S04]  /*4c90*/  @P0 IMAD R0, R18, UR36, RZ ;  /* 0x0000002412000c24 */ /* 0x004fe8000f8e02ff */
[----:B-1----:R-:W-:Y:S04]  /*4ca0*/  @P0 IMAD.WIDE R10, R0, 0x4, R10 ;  /* 0x00000004000a0825 */ /* 0x002fe800078e020a */
[----:B------:R-:W-:Y:S01]  /*4cb0*/  HFMA2 R0, -RZ, RZ, 0, 5.9604644775390625e-08 ;  /* 0x00000001ff007431 */ /* 0x000fe200000001ff */
[----:B------:R1:W5:Y:S04]  /*4cc0*/  @P0 LDG.E R35, desc[UR46][R10.64] ;  /* 0x0000002e0a230981 */ /* 0x000368000c1e1900 */
[----:B------:R-:W-:Y:S01]  /*4cd0*/  @!P0 PRMT R63, R0, 0x7610, R63 ;  /* 0x00007610003f8816 */ /* 0x000fe2000000003f */
[----:B-1----:R-:W3:Y:S06]  /*4ce0*/  @!P0 LDC R35, c[0x0][0x880] ;  /* 0x00022000ff238b82 */ /* 0x002eec0000000800 */
.L_x_94:
[----:B---3-5:R-:W-:Y:S01]  /*4cf0*/  @!P2 FSETP.EQ.AND P0, PT, R35, RZ, PT ;  /* 0x000000ff2300a20b */ /* 0x028fe20003f02000 */
[----:B------:R-:W-:Y:S01]  /*4d00*/  @!UPT UIADD3 URZ, UPT, UPT, URZ, URZ, URZ ;  /* 0x000000fffffff290 */ /* 0x000fe2000fffe0ff */
[----:B------:R-:W-:Y:S11]  /*4d10*/  @!P2 BRA `(.L_x_95) ;  /* 0x000000000018a947 */ /* 0x000ff60003800000 */
[----:B------:R-:W-:Y:S02]  /*4d20*/  LOP3.LUT P2, RZ, R63, 0xff, RZ, 0xc0, !PT ;  /* 0x000000ff3fff7812 */ /* 0x000fe4000784c0ff */
[----:B------:R-:W-:Y:S04]  /*4d30*/  ISETP.NE.U32.AND P0, PT, R16, RZ, PT ;  /* 0x000000ff1000720c */ /* 0x000fe80003f05070 */
[----:B------:R-:W-:Y:S04]  /*4d40*/  ISETP.NE.AND.EX P0, PT, R17, RZ, PT, P0 ;  /* 0x000000ff1100720c */ /* 0x000fe80003f05300 */
[----:B------:R-:W-:Y:S03]  /*4d50*/  PLOP3.LUT P0, PT, P0, PT, PT, 0x8, 0x80 ;  /* 0x000000000080781c */ /* 0x000fe6000070e170 */
[----:B------:R-:W-:Y:S11]  /*4d60*/  @P2 FSETP.EQ.AND P0, PT, R35, RZ, PT ;  /* 0x000000ff2300220b */ /* 0x000ff60003f02000 */
[----:B------:R-:W-:Y:S02]  /*4d70*/  @!UPT UIADD3 URZ, UPT, UPT, URZ, URZ, URZ ;  /* 0x000000fffffff290 */ /* 0x000fe4000fffe0ff */
.L_x_95:
[----:B------:R-:W1:Y:S01]  /*4d80*/  SYNCS.PHASECHK.TRANS64.TRYWAIT P2, [UR4+0x80], R12 ;  /* 0x0000800cff0075a7 */ /* 0x000e620008041104 */
[----:B------:R-:W-:Y:S04]  /*4d90*/  ELECT P4, URZ, PT ;  /* 0x0000000000ff782f */ /* 0x000fe80003880000 */
[----:B------:R-:W-:Y:S11]  /*4da0*/  PLOP3.LUT P4, PT, P0, P4, PT, 0xf2, 0x2f ;  /* 0x00000000002f781c */ /* 0x000ff60000789e72 */
[----:B------:R-:W-:Y:S02]  /*4db0*/  @!UPT UIADD3 URZ, UPT, UPT, URZ, URZ, URZ ;  /* 0x000000fffffff290 */ /* 0x000fe4000fffe0ff */
[----:B------:R-:W-:Y:S05]  /*4dc0*/  @!P4 IADD3 R9, P0, PT, R38, 0x580, RZ ;  /* 0x000005802609c810 */ /* 0x000fea0007f1e0ff */
[----:B--2---:R-:W-:Y:S01]  /*4dd0*/  @!P4 IMAD.X R0, RZ, RZ, R39, P0 ;  /* 0x000000ffff00c224 */ /* 0x004fe200000e0627 */
[----:B-1----:R-:W-:Y:S07]  /*4de0*/  @!P2 BRA `(.L_x_96) ;  /* 0x0000004400f8a947 */ /* 0x002fee0003800000 */
.L_x_190:
[----:B------:R-:W-:Y:S01]  /*4df0*/  @!P4 R2UR UR8, R9 ;  /* 0x000000000908c2ca */ /* 0x000fe200000e0000 */
[----:B------:R-:W-:Y:S01]  /*4e00*/  VOTEU.ALL UP0, P4 ;  /* 0x0000000000ff7886 */ /* 0x000fe20002000000 */
[----:B------:R-:W-:Y:S01]  /*4e10*/  @!P4 R2UR UR7, R0 ;  /* 0x000000000007c2ca */ /* 0x000fe200000e0000 */
[----:B------:R-:W-:Y:S01]  /*4e20*/  VOTEU.ALL UP1, P4 ;  /* 0x0000000000ff7886 */ /* 0x000fe20002020000 */
[----:B------:R-:W-:Y:S01]  /*4e30*/  UMOV UR14, 0x0 ;  /* 0x00000000000e7882 */ /* 0x000fe20000000000 */
[----:B------:R-:W-:Y:S01]  /*4e40*/  UMOV UR15, 0x10000000 ;  /* 0x10000000000f7882 */ /* 0x000fe20000000000 */
[----:B------:R-:W-:Y:S01]  /*4e50*/  @!UP0 UIADD3 UR40, UPT, UPT, UR4, 0x200, URZ ;  /* 0x0000020004288890 */ /* 0x000fe2000fffe0ff */
[----:B------:R-:W-:Y:S01]  /*4e60*/  @!P4 IMAD.MOV.U32 R0, RZ, RZ, 0x1000 ;  /* 0x00001000ff00c424 */ /* 0x000fe200078e00ff */
[----:B------:R-:W-:Y:S01]  /*4e70*/  UMOV UR44, UR36 ;  /* 0x00000024002c7c82 */ /* 0x000fe20008000000 */
[----:B------:R-:W-:Y:S01]  /*4e80*/  @!UP0 UIADD3 UR10, UPT, UPT, UR42, 0x40, URZ ;  /* 0x000000402a0a8890 */ /* 0x000fe2000fffe0ff */
[----:B------:R-:W-:Y:S01]  /*4e90*/  @!P4 IADD3 R9, P0, PT, R38, 0x580, RZ ;  /* 0x000005802609c810 */ /* 0x000fe20007f1e0ff */
[----:B------:R-:W-:Y:S01]  /*4ea0*/  UMOV UR9, UR41 ;  /* 0x0000002900097c82 */ /* 0x000fe20008000000 */
[----:B------:R-:W-:Y:S01]  /*4eb0*/  UMOV UR11, UR43 ;  /* 0x0000002b000b7c82 */ /* 0x000fe20008000000 */
[----:B------:R-:W-:Y:S01]  /*4ec0*/  IMAD.U32 R10, RZ, RZ, UR8 ;  /* 0x00000008ff0a7e24 */ /* 0x000fe2000f8e00ff */
[----:B------:R-:W-:Y:S01]  /*4ed0*/  @!UP0 UIADD3 UR8, UPT, UPT, UR4, 0xa00, URZ ;  /* 0x00000a0004088890 */ /* 0x000fe2000fffe0ff */
[----:B------:R-:W-:Y:S01]  /*4ee0*/  IMAD.U32 R11, RZ, RZ, UR7 ;  /* 0x00000007ff0b7e24 */ /* 0x000fe2000f8e00ff */
[----:B------:R-:W-:Y:S01]  /*4ef0*/  VOTEU.ALL UP0, P4 ;  /* 0x0000000000ff7886 */ /* 0x000fe20002000000 */
[----:B------:R-:W-:Y:S01]  /*4f00*/  UMOV UR12, UR36 ;  /* 0x00000024000c7c82 */ /* 0x000fe20008000000 */
[----:B------:R-:W-:Y:S01]  /*4f10*/  @!P4 R2UR UR16, R10 ;  /* 0x000000000a10c2ca */ /* 0x000fe200000e0000 */
[----:B------:R-:W-:Y:S01]  /*4f20*/  UPRMT UR7, UR37, 0x654, UR41 ;  /* 0x0000065425077896 */ /* 0x000fe20008000029 */
[----:B------:R-:W-:Y:S11]  /*4f30*/  @!P4 R2UR UR17, R11 ;  /* 0x000000000b11c2ca */ /* 0x000ff600000e0000 */
[----:B------:R-:W-:Y:S02]  /*4f40*/  @!UPT UIADD3 URZ, UPT, UPT, URZ, URZ, URZ ;  /* 0x000000fffffff290 */ /* 0x000fe4000fffe0ff */
[----:B------:R2:W-:Y:S01]  /*4f50*/  @!UP1 UTMALDG.3D [UR40], [UR16], desc[UR14] ;  /* 0x00000e28100095b4 */ /* 0x0005e20008011000 */
[----:B------:R2:W-:Y:S01]  /*4f60*/  @!UP0 UTMALDG.3D [UR8], [UR16], desc[UR14] ;  /* 0x00000e08100085b4 */ /* 0x0005e20008011000 */
[----:B------:R3:W-:Y:S01]  /*4f70*/  @!P4 SYNCS.ARRIVE.TRANS64.RED.A0TR RZ, [UR4+0x60], R0 ;  /* 0x00006000ffffc9a7 */ /* 0x0007e20008300404 */
[----:B------:R-:W-:Y:S01]  /*4f80*/  SYNCS.ARRIVE.TRANS64.RED.A1T0 RZ, [UR7], RZ ;  /* 0x000000ffffff79a7 */ /* 0x000fe20008100407 */
[----:B---3--:R-:W-:Y:S01]  /*4f90*/  @!P4 IMAD.X R0, RZ, RZ, R39, P0 ;  /* 0x000000ffff00c224 */ /* 0x008fe200000e0627 */
[----:B------:R-:W3:Y:S02]  /*4fa0*/  SYNCS.PHASECHK.TRANS64.TRYWAIT P2, [UR4+0x88], R12 ;  /* 0x0000880cff0075a7 */ /* 0x000ee40008041104 */
[----:B--23--:R-:W-:Y:S05]  /*4fb0*/  @!P2 BRA `(.L_x_97) ;  /* 0x00000044009ca947 */ /* 0x00cfea0003800000 */
.L_x_192:
        /* <DEDUP_REMOVED lines=8> */
[----:B------:R-:W-:Y:S01]  /*5040*/  @!UP0 UIADD3 UR32, UPT, UPT, UR4, 0x1200, URZ ;  /* 0x0000120004208890 */ /* 0x000fe2000fffe0ff */
[----:B------:R-:W-:Y:S01]  /*5050*/  @!P4 IADD3 R21, P0, PT, R38, 0x580, RZ ;  /* 0x000005802615c810 */ /* 0x000fe20007f1e0ff */
[----:B------:R-:W-:Y:S01]  /*5060*/  UMOV UR35, UR43 ;  /* 0x0000002b00237c82 */ /* 0x000fe20008000000 */
[----:B------:R-:W-:Y:S02]  /*5070*/  @!UP0 UIADD3 UR10, UPT, UPT, UR42, 0x50, URZ ;  /* 0x000000502a0a8890 */ /* 0x000fe4000fffe0ff */
[----:B------:R-:W-:Y:S01]  /*5080*/  IMAD.U32 R10, RZ, RZ, UR8 ;  /* 0x00000008ff0a7e24 */ /* 0x000fe2000f8e00ff */
[----:B------:R-:W-:Y:S01]  /*5090*/  @!UP0 UIADD3 UR8, UPT, UPT, UR4, 0x1a00, URZ ;  /* 0x00001a0004088890 */ /* 0x000fe2000fffe0ff */
[----:B------:R-:W-:Y:S01]  /*50a0*/  IMAD.U32 R11, RZ, RZ, UR7 ;  /* 0x00000007ff0b7e24 */ /* 0x000fe2000f8e00ff */
[----:B------:R-:W-:Y:S01]  /*50b0*/  VOTEU.ALL UP0, P4 ;  /* 0x0000000000ff7886 */ /* 0x000fe20002000000 */
[----:B------:R-:W-:Y:S01]  /*50c0*/  UMOV UR9, UR33 ;  /* 0x0000002100097c82 */ /* 0x000fe20008000000 */
[----:B------:R-:W-:Y:S01]  /*50d0*/  @!P4 R2UR UR16, R10 ;  /* 0x000000000a10c2ca */ /* 0x000fe200000e0000 */
[----:B------:R-:W-:Y:S01]  /*50e0*/  UMOV UR11, UR43 ;  /* 0x0000002b000b7c82 */ /* 0x000fe20008000000 */
[----:B------:R-:W-:Y:S01]  /*50f0*/  @!P4 R2UR UR17, R11 ;  /* 0x000000000b11c2ca */ /* 0x000fe200000e0000 */
[----:B------:R-:W-:Y:S01]  /*5100*/  UMOV UR12, UR36 ;  /* 0x00000024000c7c82 */ /* 0x000fe20008000000 */
[----:B------:R-:W-:Y:S01]  /*5110*/  UPRMT UR7, UR37, 0x654, UR33 ;  /* 0x0000065425077896 */ /* 0x000fe20008000021 */
[----:B------:R-:W-:Y:S10]  /*5120*/  @!P4 IMAD.X R20, RZ, RZ, R39, P0 ;  /* 0x000000ffff14c224 */ /* 0x000ff400000e0627 */
[----:B------:R2:W-:Y:S01]  /*5130*/  @!UP1 UTMALDG.3D [UR32], [UR16], desc[UR14] ;  /* 0x00000e20100095b4 */ /* 0x0005e20008011000 */
[----:B------:R2:W-:Y:S01]  /*5140*/  @!UP0 UTMALDG.3D [UR8], [UR16], desc[UR14] ;  /* 0x00000e08100085b4 */ /* 0x0005e20008011000 */
[----:B------:R2:W-:Y:S01]  /*5150*/  @!P4 SYNCS.ARRIVE.TRANS64.RED.A0TR RZ, [UR4+0x68], R0 ;  /* 0x00006800ffffc9a7 */ /* 0x0005e20008300404 */
[----:B------:R-:W-:Y:S01]  /*5160*/  SYNCS.ARRIVE.TRANS64.RED.A1T0 RZ, [UR7], RZ ;  /* 0x000000ffffff79a7 */ /* 0x000fe20008100407 */
[----:B------:R-:W3:Y:S02]  /*5170*/  SYNCS.PHASECHK.TRANS64.TRYWAIT P2, [UR4+0x90], R12 ;  /* 0x0000900cff0075a7 */ /* 0x000ee40008041104 */
[----:B--23--:R-:W-:Y:S05]  /*5180*/  @!P2 BRA `(.L_x_98) ;  /* 0x000000440040a947 */ /* 0x00cfea0003800000 */
.L_x_194:
[----:B------:R-:W2:Y:S01]  /*5190*/  LDC.64 R14, c[0x0][0xb10] ;  /* 0x0002c400ff0e7b82 */ /* 0x000ea20000000a00 */
[----:B------:R-:W-:Y:S01]  /*51a0*/  @!P4 R2UR UR8, R21 ;  /* 0x000000001508c2ca */ /* 0x000fe200000e0000 */
[----:B------:R-:W-:Y:S01]  /*51b0*/  VOTEU.ALL UP0, P4 ;  /* 0x0000000000ff7886 */ /* 0x000fe20002000000 */
[----:B------:R-:W-:Y:S01]  /*51c0*/  @!P4 R2UR UR7, R20 ;  /* 0x000000001407c2ca */ /* 0x000fe200000e0000 */
[----:B------:R-:W-:Y:S01]  /*51d0*/  VOTEU.ALL UP1, P4 ;  /* 0x0000000000ff7886 */ /* 0x000fe20002020000 */
[----:B------:R-:W-:Y:S03]  /*51e0*/  UMOV UR14, 0x0 ;  /* 0x00000000000e7882 */ /* 0x000fe60000000000 */
[----:B------:R-:W3:Y:S01]  /*51f0*/  LDC.64 R10, c[0x0][0xb18] ;  /* 0x0002c600ff0a7b82 */ /* 0x000ee20000000a00 */
[----:B------:R-:W-:Y:S01]  /*5200*/  @!UP0 UIADD3 UR26, UPT, UPT, UR42, 0x20, URZ ;  /* 0x000000202a1a8890 */ /* 0x000fe2000fffe0ff */
[----:B------:R-:W-:Y:S01]  /*5210*/  @P3 SHF.R.U32.HI R33, RZ, 0x10, R29 ;  /* 0x00000010ff213819 */ /* 0x000fe2000001161d */
[----:B------:R-:W-:Y:S01]  /*5220*/  @!UP0 UIADD3 UR24, UPT, UPT, UR4, 0x2200, URZ ;  /* 0x0000220004188890 */ /* 0x000fe2000fffe0ff */
[----:B------:R-:W-:Y:S01]  /*5230*/  VIADD R36, R36, 0x1 ;  /* 0x0000000124247836 */ /* 0x000fe20000000000 */
[----:B------:R-:W-:Y:S03]  /*5240*/  UMOV UR15, 0x10000000 ;  /* 0x10000000000f7882 */ /* 0x000fe60000000000 */
[----:B------:R-:W4:Y:S01]  /*5250*/  @!P1 LDC R0, c[0x0][0xb20] ;  /* 0x0002c800ff009b82 */ /* 0x000f220000000800 */
[----:B------:R-:W-:Y:S01]  /*5260*/  UMOV UR27, UR43 ;  /* 0x0000002b001b7c82 */ /* 0x000fe20008000000 */
[----:B------:R-:W-:Y:S01]  /*5270*/  IMAD.U32 R20, RZ, RZ, UR8 ;  /* 0x00000008ff147e24 */ /* 0x000fe2000f8e00ff */
[----:B------:R-:W-:Y:S05]  /*5280*/  UMOV UR28, UR36 ;  /* 0x00000024001c7c82 */ /* 0x000fea0008000000 */
[----:B-1----:R-:W1:Y:S01]  /*5290*/  @!P1 LDC R3, c[0x0][0xb0c] ;  /* 0x0002c300ff039b82 */ /* 0x002e620000000800 */
[----:B------:R-:W-:Y:S01]  /*52a0*/  IMAD.U32 R21, RZ, RZ, UR7 ;  /* 0x00000007ff157e24 */ /* 0x000fe2000f8e00ff */
[----:B------:R-:W-:Y:S01]  /*52b0*/  @!UP0 UIADD3 UR10, UPT, UPT, UR42, 0x60, URZ ;  /* 0x000000602a0a8890 */ /* 0x000fe2000fffe0ff */
[----:B------:R-:W-:Y:S01]  /*52c0*/  @!P4 R2UR UR16, R20 ;  /* 0x000000001410c2ca */ /* 0x000fe200000e0000 */
[----:B------:R-:W-:Y:S01]  /*52d0*/  @!UP0 UIADD3 UR8, UPT, UPT, UR4, 0x2a00, URZ ;  /* 0x00002a0004088890 */ /* 0x000fe2000fffe0ff */
[----:B------:R-:W-:Y:S01]  /*52e0*/  @!P4 IMAD.MOV.U32 R20, RZ, RZ, 0x1000 ;  /* 0x00001000ff14c424 */ /* 0x000fe200078e00ff */
[----:B------:R-:W-:Y:S01]  /*52f0*/  @!P4 R2UR UR17, R21 ;  /* 0x000000001511c2ca */ /* 0x000fe200000e0000 */
[----:B------:R-:W-:Y:S01]  /*5300*/  VOTEU.ALL UP0, P4 ;  /* 0x0000000000ff7886 */ /* 0x000fe20002000000 */
[----:B------:R-:W-:Y:S01]  /*5310*/  UMOV UR9, UR25 ;  /* 0x0000001900097c82 */ /* 0x000fe20008000000 */
[----:B------:R-:W-:Y:S01]  /*5320*/  UMOV UR11, UR43 ;  /* 0x0000002b000b7c82 */ /* 0x000fe20008000000 */
[----:B------:R-:W-:Y:S01]  /*5330*/  UMOV UR12, UR36 ;  /* 0x00000024000c7c82 */ /* 0x000fe20008000000 */
[----:B------:R-:W-:Y:S08]  /*5340*/  UPRMT UR7, UR37, 0x654, UR25 ;  /* 0x0000065425077896 */ /* 0x000ff00008000019 */
[----:B------:R1:W-:Y:S02]  /*5350*/  @!UP1 UTMALDG.3D [UR24], [UR16], desc[UR14] ;  /* 0x00000e18100095b4 */ /* 0x0003e40008011000 */
[----:B-1----:R-:W-:Y:S01]  /*5360*/  @!P1 ISETP.NE.AND P2, PT, R3, 0x1, PT ;  /* 0x000000010300980c */ /* 0x002fe20003f45270 */
[C---:B--2---:R-:W-:Y:S01]  /*5370*/  @!P1 IMAD.HI.U32 R14, R13.reuse, R14, RZ ;  /* 0x0000000e0d0e9227 */ /* 0x044fe200078e00ff */
[----:B---3--:R-:W-:Y:S01]  /*5380*/  @!P1 ISETP.NE.AND P0, PT, R10, 0x1, PT ;  /* 0x000000010a00980c */ /* 0x008fe20003f05270 */
[----:B------:R1:W-:Y:S01]  /*5390*/  @!UP0 UTMALDG.3D [UR8], [UR16], desc[UR14] ;  /* 0x00000e08100085b4 */ /* 0x0003e20008011000 */
[----:B------:R1:W-:Y:S01]  /*53a0*/  @!P4 SYNCS.ARRIVE.TRANS64.RED.A0TR RZ, [UR4+0x70], R20 ;  /* 0x00007014ffffc9a7 */ /* 0x0003e20008300404 */
[C---:B------:R-:W-:Y:S01]  /*53b0*/  @!P1 IMAD.HI.U32 R11, R8.reuse, R11, RZ ;  /* 0x0000000b080b9227 */ /* 0x040fe200078e00ff */
[----:B------:R-:W-:Y:S04]  /*53c0*/  @!P1 SHF.R.U32.HI R14, RZ, R15, R14 ;  /* 0x0000000fff0e9219 */ /* 0x000fe8000001160e */
[----:B----4-:R-:W-:Y:S02]  /*53d0*/  @!P1 SHF.R.U32.HI R9, RZ, R0, R11 ;  /* 0x00000000ff099219 */ /* 0x010fe4000001160b */
[----:B------:R-:W-:Y:S02]  /*53e0*/  @!P1 SEL R14, R13, R14, !P2 ;  /* 0x0000000e0d0e9207 */ /* 0x000fe40005000000 */
[----:B------:R-:W-:Y:S05]  /*53f0*/  @!P1 SEL R9, R8, R9, !P0 ;  /* 0x0000000908099207 */ /* 0x000fea0004000000 */
[----:B------:R-:W-:Y:S01]  /*5400*/  @!P1 IMAD.IADD R0, R9, 0x1, -R14 ;  /* 0x0000000109009824 */ /* 0x000fe200078e0a0e */
[----:B------:R-:W-:Y:S01]  /*5410*/  SYNCS.ARRIVE.TRANS64.RED.A1T0 RZ, [UR7], RZ ;  /* 0x000000ffffff79a7 */ /* 0x000fe20008100407 */
[----:B------:R-:W-:Y:S02]  /*5420*/  @!P1 IMAD.IADD R9, R14, 0x1, -R9 ;  /* 0x000000010e099824 */ /* 0x000fe400078e0a09 */
[----:B------:R-:W-:Y:S02]  /*5430*/  @!P1 IMAD R13, R0, R3, R13 ;  /* 0x00000003000d9224 */ /* 0x000fe400078e020d */
[----:B------:R-:W-:Y:S01]  /*5440*/  @!P1 IMAD R8, R9, R10, R8 ;  /* 0x0000000a09089224 */ /* 0x000fe200078e0208 */
[----:B------:R-:W2:Y:S02]  /*5450*/  SYNCS.PHASECHK.TRANS64.TRYWAIT P5, [UR4+0x98], R12 ;  /* 0x0000980cff0075a7 */ /* 0x000ea400080a1104 */
[----:B-12---:R-:W-:Y:S05]  /*5460*/  @!P5 BRA `(.L_x_99) ;  /* 0x0000004000a0d947 */ /* 0x006fea0003800000 */
.L_x_196:
[----:B-1----:R-:W-:Y:S01]  /*5470*/  @!P4 IADD3 R3, P0, PT, R38, 0x580, RZ ;  /* 0x000005802603c810 */ /* 0x002fe20007f1e0ff */
[----:B------:R-:W-:Y:S01]  /*5480*/  VOTEU.ALL UP0, P4 ;  /* 0x0000000000ff7886 */ /* 0x000fe20002000000 */
[----:B------:R-:W-:Y:S01]  /*5490*/  VOTEU.ALL UP1, P4 ;  /* 0x0000000000ff7886 */ /* 0x000fe20002020000 */
[----:B------:R-:W-:Y:S01]  /*54a0*/  UMOV UR14, 0x0 ;  /* 0x00000000000e7882 */ /* 0x000fe20000000000 */
[----:B------:R-:W-:Y:S01]  /*54b0*/  @!P4 R2UR UR8, R3 ;  /* 0x000000000308c2ca */ /* 0x000fe200000e0000 */
[----:B------:R-:W-:Y:S01]  /*54c0*/  @!P4 IMAD.X R0, RZ, RZ, R39, P0 ;  /* 0x000000ffff00c224 */ /* 0x000fe200000e0627 */
[----:B------:R-:W-:Y:S01]  /*54d0*/  @!UP0 UIADD3 UR17, UPT, UPT, UR4, 0x78, URZ ;  /* 0x0000007804118890 */ /* 0x000fe2000fffe0ff */
[----:B------:R-:W-:Y:S01]  /*54e0*/  ISETP.NE.AND P0, PT, R36, 0x2, PT ;  /* 0x000000022400780c */ /* 0x000fe20003f05270 */
[----:B------:R-:W-:Y:S01]  /*54f0*/  @!UP0 UIADD3 UR18, UPT, UPT, UR42, 0x30, URZ ;  /* 0x000000302a128890 */ /* 0x000fe2000fffe0ff */
[----:B------:R-:W-:Y:S01]  /*5500*/  LOP3.LUT R37, R37, 0x1, RZ, 0x3c, !PT ;  /* 0x0000000125257812 */ /* 0x000fe200078e3cff */
[----:B------:R-:W-:Y:S01]  /*5510*/  @!UP0 UIADD3 UR16, UPT, UPT, UR4, 0x3200, URZ ;  /* 0x0000320004108890 */ /* 0x000fe2000fffe0ff */
[----:B------:R-:W-:Y:S01]  /*5520*/  @!P4 R2UR UR7, R0 ;  /* 0x000000000007c2ca */ /* 0x000fe200000e0000 */
[----:B------:R-:W-:Y:S01]  /*5530*/  UMOV UR15, 0x10000000 ;  /* 0x10000000000f7882 */ /* 0x000fe20000000000 */
[----:B------:R-:W-:Y:S01]  /*5540*/  UMOV UR19, UR43 ;  /* 0x0000002b00137c82 */ /* 0x000fe20008000000 */
[----:B------:R-:W-:Y:S01]  /*5550*/  UMOV UR20, UR36 ;  /* 0x0000002400147c82 */ /* 0x000fe20008000000 */
[----:B------:R-:W-:Y:S01]  /*5560*/  @!UP0 UIADD3 UR10, UPT, UPT, UR42, 0x70, URZ ;  /* 0x000000702a0a8890 */ /* 0x000fe2000fffe0ff */
[----:B------:R-:W-:Y:S01]  /*5570*/  SEL R3, RZ, 0x1, P0 ;  /* 0x00000001ff037807 */ /* 0x000fe20000000000 */
[----:B------:R-:W-:Y:S01]  /*5580*/  IMAD.U32 R10, RZ, RZ, UR8 ;  /* 0x00000008ff0a7e24 */ /* 0x000fe2000f8e00ff */
[----:B------:R-:W-:Y:S01]  /*5590*/  @!UP0 UIADD3 UR8, UPT, UPT, UR4, 0x3a00, URZ ;  /* 0x00003a0004088890 */ /* 0x000fe2000fffe0ff */
[----:B------:R-:W-:Y:S01]  /*55a0*/  IMAD.IADD R20, R8, 0x1, R62 ;  /* 0x0000000108147824 */ /* 0x000fe200078e023e */
[----:B------:R-:W-:Y:S01]  /*55b0*/  VOTEU.ALL UP0, P4 ;  /* 0x0000000000ff7886 */ /* 0x000fe20002000000 */
[----:B------:R-:W-:Y:S01]  /*55c0*/  UMOV UR11, UR43 ;  /* 0x0000002b000b7c82 */ /* 0x000fe20008000000 */
[----:B------:R-:W-:Y:S01]  /*55d0*/  @!P4 R2UR UR22, R10 ;  /* 0x000000000a16c2ca */ /* 0x000fe200000e0000 */
[----:B------:R-:W-:Y:S01]  /*55e0*/  UMOV UR12, UR36 ;  /* 0x00000024000c7c82 */ /* 0x000fe20008000000 */
[----:B------:R-:W-:Y:S01]  /*55f0*/  IMAD.U32 R11, RZ, RZ, UR7 ;  /* 0x00000007ff0b7e24 */ /* 0x000fe2000f8e00ff */
[----:B------:R-:W-:Y:S01]  /*5600*/  UMOV UR9, UR17 ;  /* 0x0000001100097c82 */ /* 0x000fe20008000000 */
[----:B------:R-:W-:Y:S01]  /*5610*/  @P3 R2UR UR36, R33 ;  /* 0x00000000212432ca */ /* 0x000fe200000e0000 */
[----:B------:R-:W-:Y:S01]  /*5620*/  IMAD.IADD R21, R13, 0x1, R64 ;  /* 0x000000010d157824 */ /* 0x000fe200078e0240 */
[----:B------:R-:W-:Y:S02]  /*5630*/  LOP3.LUT R34, R34, R3, RZ, 0x3c, !PT ;  /* 0x0000000322227212 */ /* 0x000fe400078e3cff */
[----:B------:R-:W-:Y:S02]  /*5640*/  @!P4 R2UR UR23, R11 ;  /* 0x000000000b17c2ca */ /* 0x000fe400000e0000 */
[----:B------:R-:W-:Y:S11]  /*5650*/  SEL R36, R36, RZ, P0 ;  /* 0x000000ff24247207 */ /* 0x000ff60000000000 */
[----:B------:R2:W-:Y:S01]  /*5660*/  @!UP1 UTMALDG.3D [UR16], [UR22], desc[UR14] ;  /* 0x00000e10160095b4 */ /* 0x0005e20008011000 */
[----:B------:R2:W-:Y:S01]  /*5670*/  @!UP0 UTMALDG.3D [UR8], [UR22], desc[UR14] ;  /* 0x00000e08160085b4 */ /* 0x0005e20008011000 */
[----:B------:R2:W-:Y:S01]  /*5680*/  @!P4 SYNCS.ARRIVE.TRANS64.RED.A0TR RZ, [UR4+0x78], R27 ;  /* 0x0000781bffffc9a7 */ /* 0x0005e20008300404 */
[----:B------:R-:W-:Y:S01]  /*5690*/  UPLOP3.LUT UP0, UPT, UPT, UPT, UPT, 0x80, 0x8 ;  /* 0x000000000008789c */ /* 0x000fe20003f0f070 */
[----:B------:R-:W-:Y:S01]  /*56a0*/  SYNCS.ARRIVE.TRANS64.RED.A1T0 RZ, [UR5], RZ ;  /* 0x000000ffffff79a7 */ /* 0x000fe20008100405 */
[----:B------:R-:W-:Y:S09]  /*56b0*/  @P3 BRA `(.L_x_100) ;  /* 0xfffffff0002c3947 */ /* 0x000ff2000383ffff */
[----:B------:R-:W-:-:S04]  /*56c0*/  SHF.L.U32 R3, R37, 0x1f, RZ ;  /* 0x0000001f25037819 */ /* 0x000fc800000006ff */
[----:B------:R-:W1:Y:S02]  /*56d0*/  SYNCS.PHASECHK.TRANS64.TRYWAIT P0, [UR4+0x80], R3 ;  /* 0x00008003ff0075a7 */ /* 0x000e640008001104 */
[----:B-1----:R-:W-:Y:S05]  /*56e0*/  @!P0 BRA `(.L_x_101) ;  /* 0x0000004000188947 */ /* 0x002fea0003800000 */
.L_x_198:
[----:B------:R-:W3:Y:S02]  /*56f0*/  SYNCS.PHASECHK.TRANS64.TRYWAIT P0, [UR4+0x88], R3 ;  /* 0x00008803ff0075a7 */ /* 0x000ee40008001104 */
[----:B---3--:R-:W-:Y:S05]  /*5700*/  @!P0 BRA `(.L_x_102) ;  /* 0x0000004000288947 */ /* 0x008fea0003800000 */
.L_x_200:
[----:B------:R-:W3:Y:S02]  /*5710*/  SYNCS.PHASECHK.TRANS64.TRYWAIT P0, [UR4+0x90], R3 ;  /* 0x00009003ff0075a7 */ /* 0x000ee40008001104 */
[----:B---3--:R-:W-:Y:S05]  /*5720*/  @!P0 BRA `(.L_x_103) ;  /* 0x0000004000388947 */ /* 0x008fea0003800000 */
.L_x_202:
[----:B-1----:R-:W-:-:S07]  /*5730*/  MOV R0, UR4 ;  /* 0x0000000400007c02 */ /* 0x002fce0008000f00 */
.L_x_104:
[----:B-1----:R-:W-:-:S04]  /*5740*/  SHF.L.U32 R3, R37, 0x1f, RZ ;  /* 0x0000001f25037819 */ /* 0x002fc800000006ff */
[----:B------:R1:W3:Y:S03]  /*5750*/  SYNCS.PHASECHK.TRANS64.TRYWAIT P0, [R0+URZ+0x98], R3 ;  /* 0x00009803000075a7 */ /* 0x0002e600080011ff */
[----:B---3--:R-:W-:Y:S05]  /*5760*/  @!P0 NANOSLEEP.SYNCS 0x989680 ;  /* 0x009896800000895d */ /* 0x008fea0003900000 */
[----:B------:R-:W3:Y:S02]  /*5770*/  @!P0 SYNCS.PHASECHK.TRANS64 P0, [R0+URZ+0x98], R3 ;  /* 0x00009803000085a7 */ /* 0x000ee400080010ff */
[----:B--23--:R-:W-:Y:S05]  /*5780*/  @P0 EXIT ;  /* 0x000000000000094d */ /* 0x00cfea0003800000 */
[----:B------:R-:W-:Y:S05]  /*5790*/  BRA `(.L_x_104) ;  /* 0xfffffffc00e87947 */ /* 0x000fea000383ffff */
.L_x_89:
[----:B------:R-:W-:-:S06]  /*57a0*/  UISETP.GE.AND UP0, UPT, UR10, 0x4, UPT ;  /* 0x000000040a00788c */ /* 0x000fcc000bf06270 */
[----:B------:R-:W-:-:S13]  /*57b0*/  PLOP3.LUT P0, PT, PT, PT, UP0, 0x80, 0x8 ;  /* 0x000000000008781c */ /* 0x000fda0003f0f008 */
[----:B------:R-:W-:Y:S05]  /*57c0*/  @!P0 EXIT ;  /* 0x000000000000894d */ /* 0x000fea0003800000 */
[----:B------:R-:W-:Y:S01]  /*57d0*/  BAR.SYNC.DEFER_BLOCKING 0x6, 0xa0 ;  /* 0x0182800000007b1d */ /* 0x000fe20000010000 */
[----:B------:R-:W-:Y:S02]  /*57e0*/  IMAD.SHL.U32 R4, R70, 0x200000, RZ ;  /* 0x0020000046047824 */ /* 0x000fe400078e00ff */
[----:B------:R-:W-:Y:S02]  /*57f0*/  HFMA2 R75, -RZ, RZ, 0, 5.9604644775390625e-08 ;  /* 0x00000001ff4b7431 */ /* 0x000fe400000001ff */
[C---:B------:R-:W-:Y:S01]  /*5800*/  IMAD.SHL.U32 R69, R76.reuse, 0x10, RZ ;  /* 0x000000104c457824 */ /* 0x040fe200078e00ff */
[----:B------:R-:W-:Y:S01]  /*5810*/  MOV R73, RZ ;  /* 0x000000ff00497202 */ /* 0x000fe20000000f00 */
[----:B------:R-:W-:Y:S01]  /*5820*/  IMAD.U32 R33, R76, 0x10000, RZ ;  /* 0x000100004c217824 */ /* 0x000fe200078e00ff */
[----:B------:R-:W-:Y:S01]  /*5830*/  UMOV UR44, 0x400 ;  /* 0x00000400002c7882 */ /* 0x000fe20000000000 */
[----:B------:R-:W1:Y:S01]  /*5840*/  LDC R67, c[0x0][0x370] ;  /* 0x0000dc00ff437b82 */ /* 0x000e620000000800 */
[----:B------:R-:W-:Y:S01]  /*5850*/  ULEA UR44, UR37, UR44, 0x18 ;  /* 0x0000002c252c7291 */ /* 0x000fe2000f8ec0ff */
[----:B------:R-:W-:Y:S01]  /*5860*/  LOP3.LUT R4, R4, 0x200000, RZ, 0xc0, !PT ;  /* 0x0020000004047812 */ /* 0x000fe200078ec0ff */
[----:B------:R-:W-:Y:S01]  /*5870*/  IMAD.SHL.U32 R68, R76, 0x2, RZ ;  /* 0x000000024c447824 */ /* 0x000fe200078e00ff */
[C---:B------:R-:W-:Y:S01]  /*5880*/  LOP3.LUT R5, R69.reuse, 0x40, RZ, 0xc0, !PT ;  /* 0x0000004045057812 */ /* 0x040fe200078ec0ff */
[----:B------:R-:W-:Y:S01]  /*5890*/  IMAD.SHL.U32 R3, R70, 0x200, RZ ;  /* 0x0000020046037824 */ /* 0x000fe200078e00ff */
[----:B------:R-:W-:Y:S01]  /*58a0*/  LOP3.LUT R2, R69, 0x5b0, RZ, 0xc0, !PT ;  /* 0x000005b045027812 */ /* 0x000fe200078ec0ff */
[----:B------:R-:W-:Y:S01]  /*58b0*/  UIADD3 UR4, UPT, UPT, UR44, 0x200, URZ ;  /* 0x000002002c047890 */ /* 0x000fe2000fffe0ff */
[----:B------:R-:W2:Y:S01]  /*58c0*/  LDC R28, c[0x0][0xb0c] ;  /* 0x0002c300ff1c7b82 */ /* 0x000ea20000000800 */
[----:B------:R-:W-:Y:S01]  /*58d0*/  LOP3.LUT R33, R4, 0x400000, R33, 0xf8, !PT ;  /* 0x0040000004217812 */ /* 0x000fe200078ef821 */
[----:B------:R-:W-:Y:S01]  /*58e0*/  IMAD.MOV.U32 R30, RZ, RZ, RZ ;  /* 0x000000ffff1e7224 */ /* 0x000fe200078e00ff */
[----:B------:R-:W-:Y:S01]  /*58f0*/  LOP3.LUT R68, R5, 0x8, R68, 0xf8, !PT ;  /* 0x0000000805447812 */ /* 0x000fe200078ef844 */
[----:B------:R-:W-:Y:S01]  /*5900*/  IMAD.MOV.U32 R74, RZ, RZ, RZ ;  /* 0x000000ffff4a7224 */ /* 0x000fe200078e00ff */
[----:B------:R-:W-:Y:S01]  /*5910*/  LOP3.LUT R3, R2, 0x200, R3, 0xf8, !PT ;  /* 0x0000020002037812 */ /* 0x000fe200078ef803 */
[----:B------:R-:W-:Y:S01]  /*5920*/  IMAD.MOV.U32 R80, RZ, RZ, RZ ;  /* 0x000000ffff507224 */ /* 0x000fe200078e00ff */
[----:B------:R-:W-:Y:S01]  /*5930*/  LOP3.LUT P0, RZ, R69, 0x40, RZ, 0xc0, !PT ;  /* 0x0000004045ff7812 */ /* 0x000fe2000780c0ff */
[----:B------:R-:W3:Y:S01]  /*5940*/  LDC R65, c[0x0][0xb20] ;  /* 0x0002c800ff417b82 */ /* 0x000ee20000000800 */
[----:B------:R-:W4:Y:S01]  /*5950*/  LDS R0, [UR44+0x160] ;  /* 0x0001602cff007984 */ /* 0x000f220008000800 */
[----:B------:R-:W-:Y:S01]  /*5960*/  LOP3.LUT R68, R3, R68, RZ, 0xfc, !PT ;  /* 0x0000004403447212 */ /* 0x000fe200078efcff */
[----:B------:R-:W-:Y:S01]  /*5970*/  IMAD.U32 R71, RZ, RZ, UR4 ;  /* 0x00000004ff477e24 */ /* 0x000fe2000f8e00ff */
[----:B------:R-:W-:Y:S01]  /*5980*/  LOP3.LUT R76, R76, 0x60, RZ, 0xc0, !PT ;  /* 0x000000604c4c7812 */ /* 0x000fe200078ec0ff */
[----:B------:R-:W1:Y:S03]  /*5990*/  LDCU.64 UR50, c[0x0][0x348] ;  /* 0x00006900ff3277ac */ /* 0x000e660008000a00 */
[----:B------:R-:W1:Y:S01]  /*59a0*/  LDC R27, c[0x0][0xb30] ;  /* 0x0002cc00ff1b7b82 */ /* 0x000e620000000800 */
[----:B------:R-:W1:Y:S01]  /*59b0*/  LDCU.64 UR38, c[0x0][0x888] ;  /* 0x00011100ff2677ac */ /* 0x000e620008000a00 */
[----:B------:R-:W-:Y:S01]  /*59c0*/  UMOV UR45, URZ ;  /* 0x000000ff002d7c82 */ /* 0x000fe20008000000 */
[----:B------:R-:W-:-:S05]  /*59d0*/  UMOV UR48, URZ ;  /* 0x000000ff00307c82 */ /* 0x000fca0008000000 */
[----:B------:R-:W1:Y:S08]  /*59e0*/  LDC.64 R56, c[0x0][0x888] ;  /* 0x00022200ff387b82 */ /* 0x000e700000000a00 */
[----:B------:R-:W1:Y:S08]  /*59f0*/  LDC.64 R60, c[0x0][0xb10] ;  /* 0x0002c400ff3c7b82 */ /* 0x000e700000000a00 */
[----:B------:R-:W1:Y:S08]  /*5a00*/  LDC.64 R24, c[0x0][0xb18] ;  /* 0x0002c600ff187b82 */ /* 0x000e700000000a00 */
[----:B------:R-:W1:Y:S01]  /*5a10*/  LDC.64 R22, c[0x0][0xb28] ;  /* 0x0002ca00ff167b82 */ /* 0x000e620000000a00 */
[----:B----4-:R-:W-:Y:S01]  /*5a20*/  IMAD.IADD R33, R0, 0x1, R33 ;  /* 0x0000000100217824 */ /* 0x010fe200078e0221 */
[----:B------:R-:W-:-:S06]  /*5a30*/  P2R R0, PR, RZ, 0x1 ;  /* 0x00000001ff007803 */ /* 0x000fcc0000000000 */
[----:B------:R-:W4:Y:S08]  /*5a40*/  LDC.64 R58, c[0x0][0x890] ;  /* 0x00022400ff3a7b82 */ /* 0x000f300000000a00 */
[----:B------:R-:W1:Y:S08]  /*5a50*/  LDC.64 R54, c[0x0][0x8b0] ;  /* 0x00022c00ff367b82 */ /* 0x000e700000000a00 */
[----:B------:R-:W1:Y:S08]  /*5a60*/  LDC.64 R52, c[0x0][0x8a8] ;  /* 0x00022a00ff347b82 */ /* 0x000e700000000a00 */
[----:B--23--:R-:W1:Y:S02]  /*5a70*/  LDC R66, c[0x0][0x374] ;  /* 0x0000dd00ff427b82 */ /* 0x00ce640000000800 */
.L_x_148:
[C---:B------:R-:W-:Y:S02]  /*5a80*/  LEA R0, R80.reuse, UR44, 0x3 ;  /* 0x0000002c50007c11 */ /* 0x040fe4000f8e18ff */
[----:B------:R-:W-:Y:S02]  /*5a90*/  SHF.L.U32 R3, R73, 0x1f, RZ ;  /* 0x0000001f49037819 */ /* 0x000fe400000006ff */
[----:B------:R-:W-:Y:S02]  /*5aa0*/  LEA R16, R80, UR44, 0x4 ;  /* 0x0000002c50107c11 */ /* 0x000fe4000f8e20ff */
[----:B--2---:R-:W2:Y:S02]  /*5ab0*/  SYNCS.PHASECHK.TRANS64.TRYWAIT P0, [R0+URZ+0xb0], R3 ;  /* 0x0000b003000075a7 */ /* 0x004ea400080011ff */
[----:B--2---:R-:W-:Y:S05]  /*5ac0*/  @!P0 BRA `(.L_x_105) ;  /* 0x0000003c00688947 */ /* 0x004fea0003800000 */
.L_x_203:
[----:B------:R-:W3:Y:S01]  /*5ad0*/  LDC.64 R12, c[0x0][0xb10] ;  /* 0x0002c400ff0c7b82 */ /* 0x000ee20000000a00 */
[----:B------:R-:W4:Y:S01]  /*5ae0*/  LDS.128 R16, [R16+0x140] ;  /* 0x0001400010107984 */ /* 0x000f220000000c00 */
[----:B-1----:R-:W-:Y:S01]  /*5af0*/  ISETP.NE.AND P1, PT, R27, 0x1, PT ;  /* 0x000000011b00780c */ /* 0x002fe20003f25270 */
[----:B--2---:R-:W-:Y:S01]  /*5b00*/  VIADD R0, R0, 0xc0 ;  /* 0x000000c000007836 */ /* 0x004fe20000000000 */
[----:B------:R-:W-:Y:S04]  /*5b10*/  ISETP.GE.AND P0, PT, R26, 0x1, PT ;  /* 0x000000011a00780c */ /* 0x000fe80003f06270 */
[----:B------:R-:W1:Y:S01]  /*5b20*/  LDC.64 R10, c[0x0][0xb18] ;  /* 0x0002c600ff0a7b82 */ /* 0x000e620000000a00 */
[----:B------:R-:W-:Y:S01]  /*5b30*/  PRMT R0, RZ, 0x654, R0 ;  /* 0x00000654ff007816 */ /* 0x000fe20000000000 */
[----:B------:R-:W-:Y:S01]  /*5b40*/  @!PT LDS RZ, [RZ] ;  /* 0x00000000fffff984 */ /* 0x000fe20000000800 */
[----:B------:R-:W-:Y:S01]  /*5b50*/  @!PT LDS RZ, [RZ] ;  /* 0x00000000fffff984 */ /* 0x000fe20000000800 */
[----:B------:R-:W-:Y:S01]  /*5b60*/  @!PT LDS RZ, [RZ] ;  /* 0x00000000fffff984 */ /* 0x000fe20000000800 */
[----:B------:R-:W-:Y:S01]  /*5b70*/  @!PT LDS RZ, [RZ] ;  /* 0x00000000fffff984 */ /* 0x000fe20000000800 */
[----:B------:R2:W-:Y:S06]  /*5b80*/  MEMBAR.ALL.CTA ;  /* 0x0000000000007992 */ /* 0x0005ec0000008000 */
[----:B--2---:R-:W2:Y:S01]  /*5b90*/  FENCE.VIEW.ASYNC.S ;  /* 0x00000000000073c6 */ /* 0x004ea20000000000 */
[----:B------:R-:W1:Y:S08]  /*5ba0*/  @!P1 LDC R14, c[0x0][0xb20] ;  /* 0x0002c800ff0e9b82 */ /* 0x000e700000000800 */
[----:B------:R-:W1:Y:S01]  /*5bb0*/  @!P1 LDC R9, c[0x0][0xb0c] ;  /* 0x0002c300ff099b82 */ /* 0x000e620000000800 */
[----:B--2---:R2:W-:Y:S01]  /*5bc0*/  SYNCS.ARRIVE.TRANS64.RED.A1T0 RZ, [R0+URZ], RZ ;  /* 0x000000ff00ff79a7 */ /* 0x0045e200081004ff */
[----:B----4-:R-:W-:Y:S04]  /*5bd0*/  LOP3.LUT P4, RZ, R18, 0x1, RZ, 0xc0, !PT ;  /* 0x0000000112ff7812 */ /* 0x010fe8000788c0ff */
[----:B------:R-:W-:Y:S09]  /*5be0*/  P2R R77, PR, RZ, 0x10 ;  /* 0x00000010ff4d7803 */ /* 0x000ff20000000000 */
[----:B------:R-:W-:Y:S02]  /*5bf0*/  @P4 MOV R31, R16 ;  /* 0x00000010001f4202 */ /* 0x000fe40000000f00 */
[----:B------:R-:W-:Y:S01]  /*5c00*/  @P4 LOP3.LUT R29, R17, 0xffff, RZ, 0xc0, !PT ;  /* 0x0000ffff111d4812 */ /* 0x000fe200078ec0ff */
[----:B--23--:R-:W-:Y:S06]  /*5c10*/  @!P0 BRA `(.L_x_106) ;  /* 0x0000000000a48947 */ /* 0x00cfec0003800000 */
[----:B------:R-:W-:Y:S01]  /*5c20*/  IMAD.HI.U32 R36, R66, R25, RZ ;  /* 0x0000001942247227 */ /* 0x000fe200078e00ff */
[----:B------:R-:W-:Y:S02]  /*5c30*/  ISETP.NE.AND P0, PT, R24, 0x1, PT ;  /* 0x000000011800780c */ /* 0x000fe40003f05270 */
[----:B------:R-:W-:Y:S01]  /*5c40*/  ISETP.NE.AND P2, PT, R26, 0x1, PT ;  /* 0x000000011a00780c */ /* 0x000fe20003f45270 */
[-C--:B------:R-:W-:Y:S01]  /*5c50*/  IMAD.HI.U32 R34, R67, R60.reuse, RZ ;  /* 0x0000003c43227227 */ /* 0x080fe200078e00ff */
[----:B------:R-:W-:Y:S02]  /*5c60*/  SHF.R.U32.HI R37, RZ, R65, R36 ;  /* 0x00000041ff257219 */ /* 0x000fe40000011624 */
[----:B------:R-:W-:Y:S01]  /*5c70*/  ISETP.NE.AND P3, PT, R28, 0x1, PT ;  /* 0x000000011c00780c */ /* 0x000fe20003f65270 */
[----:B------:R-:W-:Y:S01]  /*5c80*/  IMAD.HI.U32 R40, R29, R25, RZ ;  /* 0x000000191d287227 */ /* 0x000fe200078e00ff */
[----:B------:R-:W-:Y:S02]  /*5c90*/  SHF.R.U32.HI R34, RZ, R61, R34 ;  /* 0x0000003dff227219 */ /* 0x000fe40000011622 */
[----:B------:R-:W-:Y:S01]  /*5ca0*/  SEL R3, R66, R37, !P0 ;  /* 0x0000002542037207 */ /* 0x000fe20004000000 */
[----:B------:R-:W-:Y:S01]  /*5cb0*/  IMAD.HI.U32 R38, R31, R60, RZ ;  /* 0x0000003c1f267227 */ /* 0x000fe200078e00ff */
[----:B------:R-:W-:Y:S03]  /*5cc0*/  SEL R7, R67, R34, !P3 ;  /* 0x0000002243077207 */ /* 0x000fe60005800000 */
[-C--:B------:R-:W-:Y:S01]  /*5cd0*/  IMAD.HI.U32 R34, R3, R22.reuse, RZ ;  /* 0x0000001603227227 */ /* 0x080fe200078e00ff */
[----:B------:R-:W-:Y:S03]  /*5ce0*/  SHF.R.U32.HI R38, RZ, R61, R38 ;  /* 0x0000003dff267219 */ /* 0x000fe60000011626 */
[----:B------:R-:W-:Y:S01]  /*5cf0*/  IMAD.HI.U32 R36, R7, R22, RZ ;  /* 0x0000001607247227 */ /* 0x000fe200078e00ff */
[----:B------:R-:W-:Y:S02]  /*5d00*/  @P2 SHF.R.U32.HI R3, RZ, R23, R34 ;  /* 0x00000017ff032219 */ /* 0x000fe40000011622 */
[----:B------:R-:W-:Y:S02]  /*5d10*/  SHF.R.U32.HI R34, RZ, R65, R40 ;  /* 0x00000041ff227219 */ /* 0x000fe40000011628 */
[----:B------:R-:W-:Y:S01]  /*5d20*/  @P2 SHF.R.U32.HI R7, RZ, R23, R36 ;  /* 0x00000017ff072219 */ /* 0x000fe20000011624 */
[C---:B------:R-:W-:Y:S01]  /*5d30*/  IMAD R2, R26.reuse, R3, RZ ;  /* 0x000000031a027224 */ /* 0x040fe200078e02ff */
[----:B------:R-:W-:Y:S02]  /*5d40*/  SEL R5, R29, R34, !P0 ;  /* 0x000000221d057207 */ /* 0x000fe40004000000 */
[----:B------:R-:W-:Y:S01]  /*5d50*/  SEL R3, R31, R38, !P3 ;  /* 0x000000261f037207 */ /* 0x000fe20005800000 */
[----:B------:R-:W-:Y:S01]  /*5d60*/  IMAD R4, R26, R7, RZ ;  /* 0x000000071a047224 */ /* 0x000fe200078e02ff */
[C---:B------:R-:W-:Y:S01]  /*5d70*/  ISETP.GE.AND P0, PT, R5.reuse, R2, PT ;  /* 0x000000020500720c */ /* 0x040fe20003f06270 */
[----:B------:R-:W-:Y:S03]  /*5d80*/  IMAD.HI.U32 R6, R5, R22, RZ ;  /* 0x0000001605067227 */ /* 0x000fe600078e00ff */
[----:B------:R-:W-:Y:S01]  /*5d90*/  ISETP.GE.OR P0, PT, R3, R4, P0 ;  /* 0x000000040300720c */ /* 0x000fe20000706670 */
[----:B------:R-:W-:Y:S01]  /*5da0*/  IMAD.MOV R4, RZ, RZ, -R3 ;  /* 0x000000ffff047224 */ /* 0x000fe200078e0a03 */
[-C--:B------:R-:W-:Y:S03]  /*5db0*/  SHF.R.U32.HI R6, RZ, R23.reuse, R6 ;  /* 0x00000017ff067219 */ /* 0x080fe60000011606 */
[----:B------:R-:W-:Y:S01]  /*5dc0*/  IMAD R31, R28, R4, R31 ;  /* 0x000000041c1f7224 */ /* 0x000fe200078e021f */
[----:B------:R-:W-:Y:S05]  /*5dd0*/  SEL R15, R5, R6, !P2 ;  /* 0x00000006050f7207 */ /* 0x000fea0005000000 */
[----:B------:R-:W-:Y:S02]  /*5de0*/  IMAD.MOV R6, RZ, RZ, -R15 ;  /* 0x000000ffff067224 */ /* 0x000fe400078e0a0f */
[C---:B------:R-:W-:Y:S04]  /*5df0*/  @!P0 IMAD.HI.U32 R2, R3.reuse, R22, RZ ;  /* 0x0000001603028227 */ /* 0x040fe800078e00ff */
[----:B------:R-:W-:Y:S01]  /*5e00*/  IMAD R6, R26, R6, R5 ;  /* 0x000000061a067224 */ /* 0x000fe200078e0205 */
[----:B------:R-:W-:Y:S04]  /*5e10*/  @!P0 SHF.R.U32.HI R2, RZ, R23, R2 ;  /* 0x00000017ff028219 */ /* 0x000fe80000011602 */
[----:B------:R-:W-:Y:S02]  /*5e20*/  @!P0 SEL R0, R3, R2, !P2 ;  /* 0x0000000203008207 */ /* 0x000fe40005000000 */
[----:B------:R-:W-:Y:S02]  /*5e30*/  IADD3 R2, PT, PT, -R5, RZ, RZ ;  /* 0x000000ff05027210 */ /* 0x000fe40007ffe1ff */
[----:B------:R-:W-:Y:S01]  /*5e40*/  @!P0 IADD3 R8, PT, PT, R15, -R0, RZ ;  /* 0x800000000f088210 */ /* 0x000fe20007ffe0ff */
[----:B------:R-:W-:Y:S02]  /*5e50*/  @!P0 IMAD R0, R7, R6, R0 ;  /* 0x0000000607008224 */ /* 0x000fe400078e0200 */
[----:B------:R-:W-:Y:S02]  /*5e60*/  IMAD R29, R24, R2, R29 ;  /* 0x00000002181d7224 */ /* 0x000fe400078e021d */
[----:B------:R-:W-:Y:S02]  /*5e70*/  @!P0 IMAD R5, R8, R26, R3 ;  /* 0x0000001a08058224 */ /* 0x000fe400078e0203 */
[----:B------:R-:W-:Y:S04]  /*5e80*/  @!P0 IMAD.MOV.U32 R3, RZ, RZ, R0 ;  /* 0x000000ffff038224 */ /* 0x000fe800078e0000 */
[----:B------:R-:W-:Y:S02]  /*5e90*/  IMAD R31, R3, R28, R31 ;  /* 0x0000001c031f7224 */ /* 0x000fe400078e021f */
[----:B------:R-:W-:Y:S07]  /*5ea0*/  IMAD R29, R5, R24, R29 ;  /* 0x00000018051d7224 */ /* 0x000fee00078e021d */
.L_x_106:
[----:B-1----:R-:W-:Y:S01]  /*5eb0*/  @!P1 ISETP.NE.AND P0, PT, R10, 0x1, PT ;  /* 0x000000010a00980c */ /* 0x002fe20003f05270 */
[----:B------:R-:W-:Y:S01]  /*5ec0*/  @!P1 IMAD.HI.U32 R3, R29, R11, RZ ;  /* 0x0000000b1d039227 */ /* 0x000fe200078e00ff */
[----:B------:R-:W-:Y:S01]  /*5ed0*/  R2UR UR42, R21 ;  /* 0x00000000152a72ca */ /* 0x000fe200000e0000 */
[----:B------:R-:W-:Y:S01]  /*5ee0*/  BSSY.RECONVERGENT B6, `(.L_x_107) ;  /* 0x0000031000067945 */ /* 0x000fe20003800200 */
[----:B------:R-:W-:Y:S01]  /*5ef0*/  R2UR UR41, R20 ;  /* 0x00000000142972ca */ /* 0x000fe200000e0000 */
[----:B------:R-:W-:Y:S01]  /*5f00*/  @!P1 IMAD.HI.U32 R0, R31, R12, RZ ;  /* 0x0000000c1f009227 */ /* 0x000fe200078e00ff */
[----:B------:R-:W-:Y:S02]  /*5f10*/  @!P1 SHF.R.U32.HI R2, RZ, R14, R3 ;  /* 0x0000000eff029219 */ /* 0x000fe40000011603 */
[----:B------:R-:W-:Y:S01]  /*5f20*/  @!P1 ISETP.NE.AND P2, PT, R9, 0x1, PT ;  /* 0x000000010900980c */ /* 0x000fe20003f45270 */
[----:B------:R-:W-:Y:S01]  /*5f30*/  VIADD R80, R80, 0x1 ;  /* 0x0000000150507836 */ /* 0x000fe20000000000 */
[----:B------:R-:W-:Y:S02]  /*5f40*/  @!P1 SEL R2, R29, R2, !P0 ;  /* 0x000000021d029207 */ /* 0x000fe40004000000 */
[----:B------:R-:W-:Y:S02]  /*5f50*/  @!P1 SHF.R.U32.HI R0, RZ, R13, R0 ;  /* 0x0000000dff009219 */ /* 0x000fe40000011600 */
[----:B------:R-:W-:Y:S01]  /*5f60*/  LOP3.LUT P0, RZ, R71, 0x90, RZ, 0xc0, !PT ;  /* 0x0000009047ff7812 */ /* 0x000fe2000780c0ff */
[----:B------:R-:W-:Y:S01]  /*5f70*/  USHF.L.U32 UR42, UR42, 0x6, URZ ;  /* 0x000000062a2a7899 */ /* 0x000fe200080006ff */
[----:B------:R-:W-:Y:S01]  /*5f80*/  @!P1 SEL R3, R31, R0, !P2 ;  /* 0x000000001f039207 */ /* 0x000fe20005000000 */
[----:B------:R-:W-:Y:S01]  /*5f90*/  USHF.L.U32 UR41, UR41, 0x7, URZ ;  /* 0x0000000729297899 */ /* 0x000fe200080006ff */
[----:B------:R-:W-:Y:S03]  /*5fa0*/  @P4 SHF.R.U32.HI R72, RZ, 0x10, R17 ;  /* 0x00000010ff484819 */ /* 0x000fe60000011611 */
[----:B------:R-:W-:Y:S02]  /*5fb0*/  @!P1 IMAD.IADD R0, R2, 0x1, -R3 ;  /* 0x0000000102009824 */ /* 0x000fe400078e0a03 */
[----:B------:R-:W-:Y:S02]  /*5fc0*/  @!P1 IMAD.IADD R2, R3, 0x1, -R2 ;  /* 0x0000000103029824 */ /* 0x000fe400078e0a02 */
[----:B------:R-:W-:Y:S02]  /*5fd0*/  @!P1 IMAD R31, R0, R9, R31 ;  /* 0x00000009001f9224 */ /* 0x000fe400078e021f */
[----:B------:R-:W-:Y:S01]  /*5fe0*/  @!P1 IMAD R29, R2, R10, R29 ;  /* 0x0000000a021d9224 */ /* 0x000fe200078e021d */
[----:B------:R-:W-:Y:S06]  /*5ff0*/  @!P0 BRA `(.L_x_108) ;  /* 0x00000000007c8947 */ /* 0x000fec0003800000 */
[----:B------:R-:W1:Y:S01]  /*6000*/  LDCU.64 UR8, c[0x4][0x80] ;  /* 0x01001000ff0877ac */ /* 0x000e620008000a00 */
[----:B------:R-:W-:Y:S01]  /*6010*/  MOV R2, 0x0 ;  /* 0x0000000000027802 */ /* 0x000fe20000000f00 */
[----:B------:R-:W-:Y:S02]  /*6020*/  HFMA2 R12, -RZ, RZ, 0, 5.9604644775390625e-08 ;  /* 0x00000001ff0c7431 */ /* 0x000fe400000001ff */
[----:B------:R-:W-:Y:S01]  /*6030*/  IMAD.MOV.U32 R8, RZ, RZ, 0x70 ;  /* 0x00000070ff087424 */ /* 0x000fe200078e00ff */
[----:B------:R2:W3:Y:S01]  /*6040*/  LDC.64 R14, c[0x4][R2] ;  /* 0x01000000020e7b82 */ /* 0x0004e20000000a00 */
[----:B------:R-:W4:Y:S01]  /*6050*/  LDCU.64 UR6, c[0x4][0x88] ;  /* 0x01001100ff0677ac */ /* 0x000f220008000a00 */
[----:B------:R-:W-:Y:S01]  /*6060*/  IMAD.MOV.U32 R13, RZ, RZ, RZ ;  /* 0x000000ffff0d7224 */ /* 0x000fe200078e00ff */
[----:B------:R-:W2:Y:S01]  /*6070*/  LDCU.64 UR4, c[0x4][0x8] ;  /* 0x01000100ff0477ac */ /* 0x000ea20008000a00 */
[----:B-1----:R-:W-:Y:S01]  /*6080*/  MOV R5, UR9 ;  /* 0x0000000900057c02 */ /* 0x002fe20008000f00 */
[----:B------:R-:W-:Y:S01]  /*6090*/  IMAD.U32 R4, RZ, RZ, UR8 ;  /* 0x00000008ff047e24 */ /* 0x000fe2000f8e00ff */
[----:B----4-:R-:W-:Y:S01]  /*60a0*/  MOV R7, UR7 ;  /* 0x0000000700077c02 */ /* 0x010fe20008000f00 */
[----:B------:R-:W-:Y:S01]  /*60b0*/  IMAD.U32 R6, RZ, RZ, UR6 ;  /* 0x00000006ff067e24 */ /* 0x000fe2000f8e00ff */
[----:B--2---:R-:W-:Y:S01]  /*60c0*/  MOV R11, UR5 ;  /* 0x00000005000b7c02 */ /* 0x004fe20008000f00 */
[----:B------:R-:W-:Y:S02]  /*60d0*/  IMAD.U32 R10, RZ, RZ, UR4 ;  /* 0x00000004ff0a7e24 */ /* 0x000fe4000f8e00ff */
[----:B------:R-:W-:Y:S07]  /*60e0*/  LEPC R20, `(.L_x_109) ;  /* 0x000000001014794e */ /* 0x000fee0000000000 */
[----:B---3-5:R-:W-:Y:S05]  /*60f0*/  CALL.ABS.NOINC R14 ;  /* 0x000000000e007343 */ /* 0x028fea0003c00000 */
.L_x_109:
[----:B------:R-:W1:Y:S01]  /*6100*/  LDCU.64 UR8, c[0x4][0x80] ;  /* 0x01001000ff0877ac */ /* 0x000e620008000a00 */
[----:B------:R-:W2:Y:S01]  /*6110*/  LDC.64 R2, c[0x4][R2] ;  /* 0x0100000002027b82 */ /* 0x000ea20000000a00 */
[----:B------:R-:W-:Y:S02]  /*6120*/  HFMA2 R12, -RZ, RZ, 0, 5.9604644775390625e-08 ;  /* 0x00000001ff0c7431 */ /* 0x000fe400000001ff */
[----:B------:R-:W-:Y:S02]  /*6130*/  IMAD.MOV.U32 R8, RZ, RZ, 0x70 ;  /* 0x00000070ff087424 */ /* 0x000fe400078e00ff */
[----:B------:R-:W-:Y:S01]  /*6140*/  IMAD.MOV.U32 R13, RZ, RZ, RZ ;  /* 0x000000ffff0d7224 */ /* 0x000fe200078e00ff */
[----:B------:R-:W3:Y:S01]  /*6150*/  LDCU.64 UR6, c[0x4][0x88] ;  /* 0x01001100ff0677ac */ /* 0x000ee20008000a00 */
[----:B------:R-:W4:Y:S01]  /*6160*/  LDCU.64 UR4, c[0x4][0x8] ;  /* 0x01000100ff0477ac */ /* 0x000f220008000a00 */
[----:B-1----:R-:W-:Y:S02]  /*6170*/  MOV R4, UR8 ;  /* 0x0000000800047c02 */ /* 0x002fe40008000f00 */
[----:B------:R-:W-:Y:S02]  /*6180*/  MOV R5, UR9 ;  /* 0x0000000900057c02 */ /* 0x000fe40008000f00 */
[----:B---3--:R-:W-:Y:S01]  /*6190*/  MOV R7, UR7 ;  /* 0x0000000700077c02 */ /* 0x008fe20008000f00 */
[----:B------:R-:W-:Y:S01]  /*61a0*/  IMAD.U32 R6, RZ, RZ, UR6 ;  /* 0x00000006ff067e24 */ /* 0x000fe2000f8e00ff */
[----:B----4-:R-:W-:Y:S01]  /*61b0*/  MOV R11, UR5 ;  /* 0x00000005000b7c02 */ /* 0x010fe20008000f00 */
[----:B------:R-:W-:Y:S02]  /*61c0*/  IMAD.U32 R10, RZ, RZ, UR4 ;  /* 0x00000004ff0a7e24 */ /* 0x000fe4000f8e00ff */
[----:B------:R-:W-:Y:S07]  /*61d0*/  LEPC R20, `(.L_x_108) ;  /* 0x000000001014794e */ /* 0x000fee0000000000 */
[----:B--2---:R-:W-:Y:S05]  /*61e0*/  CALL.ABS.NOINC R2 ;  /* 0x0000000002007343 */ /* 0x004fea0003c00000 */
.L_x_108:
[----:B------:R-:W-:Y:S05]  /*61f0*/  BSYNC.RECONVERGENT B6 ;  /* 0x0000000000067941 */ /* 0x000fea0003800200 */
.L_x_107:
[C---:B------:R-:W-:Y:S02]  /*6200*/  ISETP.NE.U32.AND P3, PT, R58.reuse, RZ, PT ;  /* 0x000000ff3a00720c */ /* 0x040fe40003f65070 */
[----:B------:R-:W-:Y:S02]  /*6210*/  ISETP.NE.U32.AND P0, PT, RZ, UR38, PT ;  /* 0x00000026ff007c0c */ /* 0x000fe4000bf05070 */
[C---:B------:R-:W-:Y:S02]  /*6220*/  ISETP.NE.AND.EX P3, PT, R59.reuse, RZ, PT, P3 ;  /* 0x000000ff3b00720c */ /* 0x040fe40003f65330 */
[----:B------:R-:W-:Y:S02]  /*6230*/  ISETP.NE.U32.AND P4, PT, R58, RZ, PT ;  /* 0x000000ff3a00720c */ /* 0x000fe40003f85070 */
[----:B------:R-:W-:Y:S02]  /*6240*/  ISETP.NE.AND.EX P0, PT, RZ, UR39, PT, P0 ;  /* 0x00000027ff007c0c */ /* 0x000fe4000bf05300 */
[----:B------:R-:W-:Y:S02]  /*6250*/  ISETP.NE.U32.AND P2, PT, R54, RZ, PT ;  /* 0x000000ff3600720c */ /* 0x000fe40003f45070 */
[----:B------:R-:W-:Y:S02]  /*6260*/  ISETP.NE.U32.AND P1, PT, RZ, UR38, PT ;  /* 0x00000026ff007c0c */ /* 0x000fe4000bf25070 */
[----:B------:R-:W-:Y:S03]  /*6270*/  ISETP.NE.AND.EX P4, PT, R59, RZ, P0, P4 ;  /* 0x000000ff3b00720c */ /* 0x000fe60000785340 */
[----:B------:R-:W-:Y:S10]  /*6280*/  @!P3 BRA `(.L_x_110) ;  /* 0x00000000002cb947 */ /* 0x000ff40003800000 */
[----:B------:R-:W-:Y:S01]  /*6290*/  ISETP.NE.U32.AND P0, PT, R56, RZ, PT ;  /* 0x000000ff3800720c */ /* 0x000fe20003f05070 */
[----:B------:R-:W-:Y:S03]  /*62a0*/  IMAD.MOV.U32 R63, RZ, RZ, 0x1 ;  /* 0x00000001ff3f7424 */ /* 0x000fe600078e00ff */
[----:B------:R-:W-:Y:S11]  /*62b0*/  ISETP.NE.AND.EX P0, PT, R57, RZ, PT, P0 ;  /* 0x000000ff3900720c */ /* 0x000ff60003f05300 */
[----:B------:R-:W-:Y:S02]  /*62c0*/  @!UPT UIADD3 URZ, UPT, UPT, URZ, URZ, URZ ;  /* 0x000000fffffff290 */ /* 0x000fe4000fffe0ff */
[----:B------:R-:W1:Y:S01]  /*62d0*/  @P0 LDC.64 R2, c[0x0][0x888] ;  /* 0x00022200ff020b82 */ /* 0x000e620000000a00 */
[----:B------:R-:W-:Y:S04]  /*62e0*/  @P0 IMAD R0, R58, UR36, RZ ;  /* 0x000000243a000c24 */ /* 0x000fe8000f8e02ff */
[----:B-1----:R-:W-:Y:S04]  /*62f0*/  @P0 IMAD.WIDE R2, R0, 0x4, R2 ;  /* 0x0000000400020825 */ /* 0x002fe800078e0202 */
[----:B------:R-:W-:Y:S01]  /*6300*/  HFMA2 R0, -RZ, RZ, 0, 5.9604644775390625e-08 ;  /* 0x00000001ff007431 */ /* 0x000fe200000001ff */
[----:B-----5:R1:W5:Y:S04]  /*6310*/  @P0 LDG.E R35, desc[UR46][R2.64] ;  /* 0x0000002e02230981 */ /* 0x020368000c1e1900 */
[----:B------:R-:W-:Y:S01]  /*6320*/  @!P0 PRMT R63, R0, 0x7610, R63 ;  /* 0x00007610003f8816 */ /* 0x000fe2000000003f */
[----:B-1----:R-:W2:Y:S06]  /*6330*/  @!P0 LDC R35, c[0x0][0x880] ;  /* 0x00022000ff238b82 */ /* 0x002eac0000000800 */
.L_x_110:
[----:B------:R-:W-:Y:S02]  /*6340*/  ISETP.NE.AND.EX P2, PT, R55, RZ, PT, P2 ;  /* 0x000000ff3700720c */ /* 0x000fe40003f45320 */
[----:B------:R-:W-:Y:S02]  /*6350*/  PLOP3.LUT P0, PT, PT, PT, PT, 0x8, 0x80 ;  /* 0x000000000080781c */ /* 0x000fe40003f0e170 */
[----:B------:R-:W-:Y:S02]  /*6360*/  ISETP.NE.AND.EX P1, PT, RZ, UR39, PT, P1 ;  /* 0x00000027ff007c0c */ /* 0x000fe4000bf25310 */
[----:B------:R-:W-:Y:S07]  /*6370*/  @!P4 PLOP3.LUT P0, PT, P3, PT, PT, 0x80, 0x8 ;  /* 0x000000000008c81c */ /* 0x000fee0001f0f070 */
[----:B------:R-:W-:Y:S06]  /*6380*/  @!P2 BRA `(.L_x_111) ;  /* 0x000000000020a947 */ /* 0x000fec0003800000 */
[----:B------:R-:W-:Y:S04]  /*6390*/  ISETP.NE.U32.AND P2, PT, R52, RZ, PT ;  /* 0x000000ff3400720c */ /* 0x000fe80003f45070 */
[----:B------:R-:W-:Y:S11]  /*63a0*/  ISETP.NE.AND.EX P2, PT, R53, RZ, PT, P2 ;  /* 0x000000ff3500720c */ /* 0x000ff60003f45320 */
[----:B------:R-:W-:Y:S02]  /*63b0*/  @!UPT UIADD3 URZ, UPT, UPT, URZ, URZ, URZ ;  /* 0x000000fffffff290 */ /* 0x000fe4000fffe0ff */
[----:B------:R-:W1:Y:S01]  /*63c0*/  @P2 LDC.64 R2, c[0x0][0x8a8] ;  /* 0x00022a00ff022b82 */ /* 0x000e620000000a00 */
[----:B------:R-:W-:Y:S04]  /*63d0*/  @P2 IMAD R0, R54, UR36, RZ ;  /* 0x0000002436002c24 */ /* 0x000fe8000f8e02ff */
[----:B-1----:R-:W-:Y:S05]  /*63e0*/  @P2 IMAD.WIDE R2, R0, 0x4, R2 ;  /* 0x0000000400022825 */ /* 0x002fea00078e0202 */
[----:B-----5:R1:W5:Y:S02]  /*63f0*/  @P2 LDG.E R32, desc[UR46][R2.64] ;  /* 0x0000002e02202981 */ /* 0x020364000c1e1900 */
[----:B-1----:R-:W3:Y:S02]  /*6400*/  @!P2 LDC R32, c[0x0][0x8a0] ;  /* 0x00022800ff20ab82 */ /* 0x002ee40000000800 */
.L_x_111:
[----:B--2--5:R-:W-:Y:S01]  /*6410*/  FSETP.NEU.AND P2, PT, R35, RZ, PT ;  /* 0x000000ff2300720b */ /* 0x024fe20003f4d000 */
[----:B------:R-:W-:Y:S01]  /*6420*/  IMAD.SHL.U32 R81, R68, 0x2, RZ ;  /* 0x0000000244517824 */ /* 0x000fe200078e00ff */
[----:B------:R-:W-:Y:S01]  /*6430*/  SEL R5, RZ, 0xffffffff, P1 ;  /* 0xffffffffff057807 */ /* 0x000fe20000800000 */
[----:B------:R-:W-:Y:S01]  /*6440*/  BSSY B1, `(.L_x_112) ;  /* 0x0000033000017945 */ /* 0x000fe20003800000 */
[----:B------:R-:W-:Y:S01]  /*6450*/  @!P4 LOP3.LUT P1, RZ, R63, 0xff, RZ, 0xc0, !PT ;  /* 0x000000ff3fffc812 */ /* 0x000fe2000782c0ff */
[----:B------:R-:W-:Y:S01]  /*6460*/  IMAD.MOV.U32 R39, RZ, RZ, 0x1 ;  /* 0x00000001ff277424 */ /* 0x000fe200078e00ff */
[----:B------:R-:W-:Y:S01]  /*6470*/  @!P4 SEL R0, RZ, 0xffffffff, P2 ;  /* 0xffffffffff00c807 */ /* 0x000fe20001000000 */
[C---:B------:R-:W-:Y:S01]  /*6480*/  IMAD R34, R30.reuse, 0x40, R33 ;  /* 0x000000401e227824 */ /* 0x040fe200078e0221 */
[----:B------:R-:W-:Y:S01]  /*6490*/  LOP3.LUT R75, R75, 0x1, RZ, 0x3c, !PT ;  /* 0x000000014b4b7812 */ /* 0x000fe200078e3cff */
[----:B------:R-:W-:Y:S01]  /*64a0*/  IMAD.MOV.U32 R38, RZ, RZ, RZ ;  /* 0x000000ffff267224 */ /* 0x000fe200078e00ff */
[----:B------:R-:W-:Y:S02]  /*64b0*/  @P0 SEL R0, R5, R0, !P1 ;  /* 0x0000000005000207 */ /* 0x000fe40004800000 */
[----:B------:R-:W-:Y:S02]  /*64c0*/  CS2R R50, SRZ ;  /* 0x0000000000327805 */ /* 0x000fe4000001ff00 */
[----:B------:R-:W-:Y:S02]  /*64d0*/  LEA R78, R30, UR44, 0x3 ;  /* 0x0000002c1e4e7c11 */ /* 0x000fe4000f8e18ff */
[----:B------:R-:W-:Y:S02]  /*64e0*/  CS2R R48, SRZ ;  /* 0x0000000000307805 */ /* 0x000fe4000001ff00 */
[----:B------:R-:W-:Y:S02]  /*64f0*/  @!P4 LOP3.LUT R0, R0, 0x1, RZ, 0xc0, !PT ;  /* 0x000000010000c812 */ /* 0x000fe400078ec0ff */
[----:B------:R-:W-:Y:S02]  /*6500*/  CS2R R42, SRZ ;  /* 0x00000000002a7805 */ /* 0x000fe4000001ff00 */
[----:B------:R-:W-:Y:S02]  /*6510*/  SHF.L.U32 R3, R74, 0x1f, RZ ;  /* 0x0000001f4a037819 */ /* 0x000fe400000006ff */
[----:B------:R-:W-:Y:S02]  /*6520*/  CS2R R40, SRZ ;  /* 0x0000000000287805 */ /* 0x000fe4000001ff00 */
[----:B------:R-:W-:Y:S01]  /*6530*/  ISETP.NE.U32.OR P6, PT, R0, 0x1, P4 ;  /* 0x000000010000780c */ /* 0x000fe200027c5470 */
[----:B------:R-:W-:Y:S01]  /*6540*/  VIADD R86, R81, UR44 ;  /* 0x0000002c51567c36 */ /* 0x000fe20008000000 */
[----:B------:R-:W-:Y:S02]  /*6550*/  SEL R0, RZ, 0xffffffff, P2 ;  /* 0xffffffffff007807 */ /* 0x000fe40001000000 */
[----:B------:R-:W-:Y:S02]  /*6560*/  LOP3.LUT P2, R79, R63, 0xff, RZ, 0xc0, !PT ;  /* 0x000000ff3f4f7812 */ /* 0x000fe4000784c0ff */
[----:B------:R-:W-:Y:S02]  /*6570*/  P2R R82, PR, RZ, 0x40 ;  /* 0x00000040ff527803 */ /* 0x000fe40000000000 */
[----:B------:R-:W-:Y:S04]  /*6580*/  @P3 SEL R0, R5, R0, !P2 ;  /* 0x0000000005003207 */ /* 0x000fe80005000000 */
[----:B------:R-:W-:Y:S02]  /*6590*/  LOP3.LUT R0, R0, 0x1, RZ, 0xc0, !PT ;  /* 0x0000000100007812 */ /* 0x000fe400078ec0ff */
[----:B------:R-:W-:Y:S02]  /*65a0*/  @P6 SHF.L.U32 R2, R75, 0x1f, RZ ;  /* 0x0000001f4b026819 */ /* 0x000fe400000006ff */
[----:B------:R-:W-:Y:S02]  /*65b0*/  ISETP.NE.U32.AND P5, PT, R0, 0x1, PT ;  /* 0x000000010000780c */ /* 0x000fe40003fa5070 */
[----:B------:R-:W1:Y:S02]  /*65c0*/  @P6 SYNCS.PHASECHK.TRANS64.TRYWAIT P1, [UR44+0x60], R2 ;  /* 0x00006002ff0065a7 */ /* 0x000e64000802112c */
[----:B------:R-:W-:Y:S01]  /*65d0*/  P2R R84, PR, RZ, 0x20 ;  /* 0x00000020ff547803 */ /* 0x000fe20000000000 */
[----:B------:R2:W4:Y:S01]  /*65e0*/  SYNCS.PHASECHK.TRANS64.TRYWAIT P0, [R78+URZ+0xd0], R3 ;  /* 0x0000d0034e0075a7 */ /* 0x00052200080011ff */
[----:B-1----:R-:W-:Y:S01]  /*65f0*/  @P6 SEL R39, RZ, 0x1, !P1 ;  /* 0x00000001ff276807 */ /* 0x002fe20004800000 */
[----:B--2---:R-:W-:Y:S06]  /*6600*/  @!P6 BRA `(.L_x_113) ;  /* 0x000000000058e947 */ /* 0x004fec0003800000 */
[C---:B------:R-:W-:Y:S01]  /*6610*/  VIADD R0, R86.reuse, 0x200 ;  /* 0x0000020056007836 */ /* 0x040fe20000000000 */
[----:B------:R-:W-:Y:S01]  /*6620*/  LOP3.LUT P6, RZ, R69, 0x40, RZ, 0xc0, !PT ;  /* 0x0000004045ff7812 */ /* 0x000fe200078cc0ff */
[----:B------:R-:W-:Y:S01]  /*6630*/  BSSY B0, `(.L_x_114) ;  /* 0x000000e000007945 */ /* 0x000fe20003800000 */
[----:B------:R-:W-:Y:S01]  /*6640*/  ISETP.NE.AND P2, PT, R39, RZ, PT ;  /* 0x000000ff2700720c */ /* 0x000fe20003f45270 */
[----:B------:R-:W-:Y:S01]  /*6650*/  @P5 VIADD R2, R86, 0x210 ;  /* 0x0000021056025836 */ /* 0x000fe20000000000 */
[----:B------:R-:W-:Y:S01]  /*6660*/  PLOP3.LUT P1, PT, PT, PT, PT, 0x8, 0x80 ;  /* 0x000000000080781c */ /* 0x000fe20003f2e170 */
[----:B------:R-:W-:Y:S01]  /*6670*/  IMAD.MOV.U32 R51, RZ, RZ, RZ ;  /* 0x000000ffff337224 */ /* 0x000fe200078e00ff */
[----:B------:R-:W-:Y:S02]  /*6680*/  @P5 PLOP3.LUT P1, PT, P6, PT, PT, 0x80, 0x8 ;  /* 0x000000000008581c */ /* 0x000fe4000372f070 */
[----:B------:R-:W-:Y:S02]  /*6690*/  CS2R R48, SRZ ;  /* 0x0000000000307805 */ /* 0x000fe4000001ff00 */
[----:B------:R-:W-:Y:S02]  /*66a0*/  CS2R R42, SRZ ;  /* 0x00000000002a7805 */ /* 0x000fe4000001ff00 */
[----:B------:R-:W-:Y:S07]  /*66b0*/  CS2R R40, SRZ ;  /* 0x0000000000287805 */ /* 0x000fee000001ff00 */
[----:B------:R-:W-:Y:S01]  /*66c0*/  @P1 VIADD R2, R0, 0xfffffff0 ;  /* 0xfffffff000021836 */ /* 0x000fe20000000000 */
[----:B------:R-:W-:Y:S06]  /*66d0*/  @P2 BRA `(.L_x_115) ;  /* 0x00000000000c2947 */ /* 0x000fec0003800000 */
[----:B------:R-:W-:Y:S04]  /*66e0*/  SHF.L.U32 R5, R75, 0x1f, RZ ;  /* 0x0000001f4b057819 */ /* 0x000fe800000006ff */
[----:B------:R-:W1:Y:S02]  /*66f0*/  SYNCS.PHASECHK.TRANS64.TRYWAIT P1, [UR44+0x60], R5 ;  /* 0x00006005ff0075a7 */ /* 0x000e64000802112c */
[----:B-1----:R-:W-:Y:S05]  /*6700*/  @!P1 BRA `(.L_x_116) ;  /* 0x00000030006c9947 */ /* 0x002fea0003800000 */
.L_x_115:
[----:B------:R-:W-:Y:S05]  /*6710*/  BSYNC B0 ;  /* 0x0000000000007941 */ /* 0x000fea0003800000 */
.L_x_114:
[----:B------:R-:W-:Y:S01]  /*6720*/  ISETP.NE.AND P1, PT, R84, RZ, PT ;  /* 0x000000ff5400720c */ /* 0x000fe20003f25270 */
[----:B------:R-:W-:Y:S11]  /*6730*/  HFMA2 R38, -RZ, RZ, 0, 5.9604644775390625e-08 ;  /* 0x00000001ff267431 */ /* 0x000ff600000001ff */
[----:B------:R-:W-:Y:S01]  /*6740*/  @!UPT UIADD3 URZ, UPT, UPT, URZ, URZ, URZ ;  /* 0x000000fffffff290 */ /* 0x000fe2000fffe0ff */
[----:B------:R2:W1:Y:S04]  /*6750*/  @P1 LDS.128 R48, [R2] ;  /* 0x0000000002301984 */ /* 0x0004680000000c00 */
[----:B------:R2:W1:Y:S02]  /*6760*/  @P1 LDS.128 R40, [R81+UR44+0x200] ;  /* 0x0002002c51281984 */ /* 0x0004640008000c00 */
.L_x_113:
[----:B------:R-:W-:Y:S05]  /*6770*/  BSYNC B1 ;  /* 0x0000000000017941 */ /* 0x000fea0003800000 */
.L_x_112:
[----:B-1----:R-:W-:Y:S04]  /*6780*/  SHF.R.U32.HI R5, RZ, 0x15, R34 ;  /* 0x00000015ff057819 */ /* 0x002fe80000011622 */
[----:B------:R-:W-:Y:S01]  /*6790*/  LOP3.LUT P1, RZ, R5, 0x3, R70, 0x48, !PT ;  /* 0x0000000305ff7812 */ /* 0x000fe20007824846 */
[----:B------:R-:W-:Y:S01]  /*67a0*/  @!UPT UIADD3 URZ, UPT, UPT, URZ, URZ, URZ ;  /* 0x000000fffffff290 */ /* 0x000fe2000fffe0ff */
[----:B----4-:R-:W-:Y:S11]  /*67b0*/  @P0 BRA `(.L_x_117) ;  /* 0x0000000000080947 */ /* 0x010ff60003800000 */
[----:B------:R-:W1:Y:S02]  /*67c0*/  SYNCS.PHASECHK.TRANS64.TRYWAIT P0, [R78+URZ+0xd0], R3 ;  /* 0x0000d0034e0075a7 */ /* 0x000e6400080011ff */
[----:B-1----:R-:W-:Y:S05]  /*67d0*/  @!P0 BRA `(.L_x_118) ;  /* 0x0000003000508947 */ /* 0x002fea0003800000 */
.L_x_117:
[----:B------:R-:W-:Y:S05]  /*67e0*/  @!P1 BRA `(.L_x_119) ;  /* 0x0000000000409947 */ /* 0x000fea0003800000 */
[----:B------:R-:W4:Y:S01]  /*67f0*/  LDCU.64 UR8, c[0x4][0x70] ;  /* 0x01000e00ff0877ac */ /* 0x000f220008000a00 */
[----:B-1----:R-:W-:Y:S01]  /*6800*/  MOV R3, 0x0 ;  /* 0x0000000000037802 */ /* 0x002fe20000000f00 */
[----:B------:R-:W-:Y:S02]  /*6810*/  HFMA2 R12, -RZ, RZ, 0, 5.9604644775390625e-08 ;  /* 0x00000001ff0c7431 */ /* 0x000fe400000001ff */
[----:B------:R-:W-:Y:S02]  /*6820*/  IMAD.MOV.U32 R8, RZ, RZ, 0x192 ;  /* 0x00000192ff087424 */ /* 0x000fe400078e00ff */
[----:B------:R-:W-:Y:S01]  /*6830*/  IMAD.MOV.U32 R13, RZ, RZ, RZ ;  /* 0x000000ffff0d7224 */ /* 0x000fe200078e00ff */
[----:B------:R-:W1:Y:S01]  /*6840*/  LDCU.64 UR6, c[0x4][0x78] ;  /* 0x01000f00ff0677ac */ /* 0x000e620008000a00 */
[----:B--2---:R-:W2:Y:S01]  /*6850*/  LDC.64 R2, c[0x4][R3] ;  /* 0x0100000003027b82 */ /* 0x004ea20000000a00 */
[----:B------:R-:W5:Y:S01]  /*6860*/  LDCU.64 UR4, c[0x4][0x10] ;  /* 0x01000200ff0477ac */ /* 0x000f620008000a00 */
[----:B----4-:R-:W-:Y:S01]  /*6870*/  MOV R5, UR9 ;  /* 0x0000000900057c02 */ /* 0x010fe20008000f00 */
[----:B------:R-:W-:Y:S01]  /*6880*/  IMAD.U32 R4, RZ, RZ, UR8 ;  /* 0x00000008ff047e24 */ /* 0x000fe2000f8e00ff */
[----:B-1----:R-:W-:Y:S01]  /*6890*/  MOV R7, UR7 ;  /* 0x0000000700077c02 */ /* 0x002fe20008000f00 */
[----:B------:R-:W-:Y:S01]  /*68a0*/  IMAD.U32 R6, RZ, RZ, UR6 ;  /* 0x00000006ff067e24 */ /* 0x000fe2000f8e00ff */
[----:B-----5:R-:W-:Y:S01]  /*68b0*/  MOV R11, UR5 ;  /* 0x00000005000b7c02 */ /* 0x020fe20008000f00 */
[----:B------:R-:W-:Y:S02]  /*68c0*/  IMAD.U32 R10, RZ, RZ, UR4 ;  /* 0x00000004ff0a7e24 */ /* 0x000fe4000f8e00ff */
[----:B------:R-:W-:Y:S07]  /*68d0*/  LEPC R20, `(.L_x_119) ;  /* 0x000000001014794e */ /* 0x000fee0000000000 */
[----:B--23--:R-:W-:Y:S05]  /*68e0*/  CALL.ABS.NOINC R2 ;  /* 0x0000000002007343 */ /* 0x00cfea0003c00000 */
.L_x_119:
[----:B------:R-:W-:Y:S05]  /*68f0*/  WARPSYNC.ALL ;  /* 0x0000000000007948 */ /* 0x000fea0003800000 */
[----:B------:R-:W-:Y:S01]  /*6900*/  R2UR UR4, R34 ;  /* 0x00000000220472ca */ /* 0x000fe200000e0000 */
[--C-:B------:R-:W-:Y:S01]  /*6910*/  HADD2.F32 R20, -RZ, R40.reuse.H0_H0 ;  /* 0x20000028ff147230 */ /* 0x100fe20000004100 */
[----:B------:R-:W-:Y:S01]  /*6920*/  MOV R85, 0x10 ;  /* 0x0000001000557802 */ /* 0x000fe20000000f00 */
[----:B------:R-:W-:Y:S01]  /*6930*/  HADD2.F32 R21, -RZ, R40.H1_H1 ;  /* 0x30000028ff157230 */ /* 0x000fe20000004100 */
[----:B------:R-:W-:Y:S01]  /*6940*/  LOP3.LUT P6, RZ, R69, 0x40, RZ, 0xc0, !PT ;  /* 0x0000004045ff7812 */ /* 0x000fe200078cc0ff */
[----:B------:R-:W-:Y:S01]  /*6950*/  HADD2.F32 R36, -RZ, R41.H1_H1 ;  /* 0x30000029ff247230 */ /* 0x000fe20000004100 */
[----:B------:R-:W-:Y:S01]  /*6960*/  ISETP.NE.AND P0, PT, R76, RZ, PT ;  /* 0x000000ff4c00720c */ /* 0x000fe20003f05270 */
[----:B------:R-:W-:Y:S01]  /*6970*/  HADD2.F32 R37, -RZ, R43.H0_H0 ;  /* 0x2000002bff257230 */ /* 0x000fe20000004100 */
[----:B------:R-:W-:Y:S01]  /*6980*/  SEL R85, R85, 0xfffffff0, !P6 ;  /* 0xfffffff055557807 */ /* 0x000fe20007000000 */
[----:B------:R-:W-:Y:S03]  /*6990*/  BSSY.RECONVERGENT B0, `(.L_x_120) ;  /* 0x000004f000007945 */ /* 0x000fe60003800200 */
[----:B------:R-:W-:Y:S01]  /*69a0*/  IADD3 R83, PT, PT, R86, R85, RZ ;  /* 0x0000005556537210 */ /* 0x000fe20007ffe0ff */
[----:B------:R-:W3:Y:S02]  /*69b0*/  LDTM.x16 R4, tmem[UR4] ;  /* 0x00000004000479ee */ /* 0x000ee40008240000 */
[C---:B---3--:R-:W-:Y:S01]  /*69c0*/  FMUL R0, R32.reuse, R4 ;  /* 0x0000000420007220 */ /* 0x048fe20000400000 */
[C---:B--2---:R-:W-:Y:S01]  /*69d0*/  FMUL R2, R32.reuse, R5 ;  /* 0x0000000520027220 */ /* 0x044fe20000400000 */
[C---:B-1----:R-:W-:Y:S01]  /*69e0*/  FMUL R3, R32.reuse, R6 ;  /* 0x0000000620037220 */ /* 0x042fe20000400000 */
[C---:B------:R-:W-:Y:S01]  /*69f0*/  FMUL R7, R32.reuse, R7 ;  /* 0x0000000720077220 */ /* 0x040fe20000400000 */
[C---:B------:R-:W-:Y:S01]  /*6a00*/  FFMA R0, R35.reuse, R20, R0 ;  /* 0x0000001423007223 */ /* 0x040fe20000000000 */
[----:B------:R-:W-:Y:S02]  /*6a10*/  HADD2.F32 R20, -RZ, R41.H0_H0 ;  /* 0x20000029ff147230 */ /* 0x000fe40000004100 */
[C---:B------:R-:W-:Y:S01]  /*6a20*/  FFMA R2, R35.reuse, R21, R2 ;  /* 0x0000001523027223 */ /* 0x040fe20000000002 */
[--C-:B------:R-:W-:Y:S02]  /*6a30*/  HADD2.F32 R21, -RZ, R42.reuse.H0_H0 ;  /* 0x2000002aff157230 */ /* 0x100fe40000004100 */
[C---:B------:R-:W-:Y:S01]  /*6a40*/  FMUL R4, R32.reuse, R8 ;  /* 0x0000000820047220 */ /* 0x040fe20000400000 */
[C---:B------:R-:W-:Y:S01]  /*6a50*/  FMUL R5, R32.reuse, R9 ;  /* 0x0000000920057220 */ /* 0x040fe20000400000 */
[C---:B------:R-:W-:Y:S01]  /*6a60*/  FFMA R3, R35.reuse, R20, R3 ;  /* 0x0000001423037223 */ /* 0x040fe20000000003 */
[----:B------:R-:W-:Y:S02]  /*6a70*/  HADD2.F32 R20, -RZ, R42.H1_H1 ;  /* 0x3000002aff147230 */ /* 0x000fe40000004100 */
[C---:B------:R-:W-:Y:S01]  /*6a80*/  FFMA R7, R35.reuse, R36, R7 ;  /* 0x0000002423077223 */ /* 0x040fe20000000007 */
[C---:B------:R-:W-:Y:S01]  /*6a90*/  FMUL R6, R32.reuse, R10 ;  /* 0x0000000a20067220 */ /* 0x040fe20000400000 */
[----:B------:R-:W-:Y:S02]  /*6aa0*/  HADD2.F32 R36, -RZ, R43.H1_H1 ;  /* 0x3000002bff247230 */ /* 0x000fe40000004100 */
[C---:B------:R-:W-:Y:S01]  /*6ab0*/  FMUL R11, R32.reuse, R11 ;  /* 0x0000000b200b7220 */ /* 0x040fe20000400000 */
[C---:B------:R-:W-:Y:S01]  /*6ac0*/  FFMA R4, R35.reuse, R21, R4 ;  /* 0x0000001523047223 */ /* 0x040fe20000000004 */
[C---:B------:R-:W-:Y:S01]  /*6ad0*/  FFMA R5, R35.reuse, R20, R5 ;  /* 0x0000001423057223 */ /* 0x040fe20000000005 */
[C---:B------:R-:W-:Y:S01]  /*6ae0*/  FFMA R6, R35.reuse, R37, R6 ;  /* 0x0000002523067223 */ /* 0x040fe20000000006 */
[--C-:B------:R-:W-:Y:S02]  /*6af0*/  HADD2.F32 R20, -RZ, R48.reuse.H0_H0 ;  /* 0x20000030ff147230 */ /* 0x100fe40000004100 */
[C---:B------:R-:W-:Y:S01]  /*6b00*/  FFMA R11, R35.reuse, R36, R11 ;  /* 0x00000024230b7223 */ /* 0x040fe2000000000b */
[C---:B------:R-:W-:Y:S01]  /*6b10*/  FMUL R8, R32.reuse, R12 ;  /* 0x0000000c20087220 */ /* 0x040fe20000400000 */
[----:B------:R-:W-:Y:S02]  /*6b20*/  HADD2.F32 R36, -RZ, R48.H1_H1 ;  /* 0x30000030ff247230 */ /* 0x000fe40000004100 */
[C---:B------:R-:W-:Y:S01]  /*6b30*/  FMUL R9, R32.reuse, R13 ;  /* 0x0000000d20097220 */ /* 0x040fe20000400000 */
[--C-:B------:R-:W-:Y:S02]  /*6b40*/  HADD2.F32 R21, -RZ, R49.reuse.H0_H0 ;  /* 0x20000031ff157230 */ /* 0x100fe40000004100 */
[C---:B------:R-:W-:Y:S01]  /*6b50*/  FMUL R10, R32.reuse, R14 ;  /* 0x0000000e200a7220 */ /* 0x040fe20000400000 */
[C---:B------:R-:W-:Y:S01]  /*6b60*/  FFMA R8, R35.reuse, R20, R8 ;  /* 0x0000001423087223 */ /* 0x040fe20000000008 */
[----:B------:R-:W-:Y:S02]  /*6b70*/  HADD2.F32 R20, -RZ, R49.H1_H1 ;  /* 0x30000031ff147230 */ /* 0x000fe40000004100 */
[C---:B------:R-:W-:Y:S01]  /*6b80*/  FFMA R9, R35.reuse, R36, R9 ;  /* 0x0000002423097223 */ /* 0x040fe20000000009 */
[C---:B------:R-:W-:Y:S01]  /*6b90*/  FMUL R15, R32.reuse, R15 ;  /* 0x0000000f200f7220 */ /* 0x040fe20000400000 */
[C---:B------:R-:W-:Y:S01]  /*6ba0*/  FFMA R10, R35.reuse, R21, R10 ;  /* 0x00000015230a7223 */ /* 0x040fe2000000000a */
[--C-:B------:R-:W-:Y:S02]  /*6bb0*/  HADD2.F32 R21, -RZ, R50.reuse.H0_H0 ;  /* 0x20000032ff157230 */ /* 0x100fe40000004100 */
[C---:B------:R-:W-:Y:S01]  /*6bc0*/  FMUL R12, R32.reuse, R16 ;  /* 0x00000010200c7220 */ /* 0x040fe20000400000 */
[----:B------:R-:W-:Y:S02]  /*6bd0*/  HADD2.F32 R36, -RZ, R50.H1_H1 ;  /* 0x30000032ff247230 */ /* 0x000fe40000004100 */
[C---:B------:R-:W-:Y:S01]  /*6be0*/  FFMA R15, R35.reuse, R20, R15 ;  /* 0x00000014230f7223 */ /* 0x040fe2000000000f */
[C---:B------:R-:W-:Y:S01]  /*6bf0*/  FMUL R13, R32.reuse, R17 ;  /* 0x00000011200d7220 */ /* 0x040fe20000400000 */
[--C-:B------:R-:W-:Y:S02]  /*6c00*/  HADD2.F32 R37, -RZ, R51.reuse.H0_H0 ;  /* 0x20000033ff257230 */ /* 0x100fe40000004100 */
[C---:B------:R-:W-:Y:S01]  /*6c10*/  FMUL R14, R32.reuse, R18 ;  /* 0x00000012200e7220 */ /* 0x040fe20000400000 */
[----:B------:R-:W-:Y:S02]  /*6c20*/  HADD2.F32 R20, -RZ, R51.H1_H1 ;  /* 0x30000033ff147230 */ /* 0x000fe40000004100 */
[----:B------:R-:W-:Y:S01]  /*6c30*/  FMUL R19, R32, R19 ;  /* 0x0000001320137220 */ /* 0x000fe20000400000 */
[----:B------:R-:W-:Y:S01]  /*6c40*/  F2FP.F16.F32.PACK_AB R44, R2, R0 ;  /* 0x00000000022c723e */ /* 0x000fe200000000ff */
[----:B------:R-:W-:Y:S01]  /*6c50*/  FFMA R12, R35, R21, R12 ;  /* 0x00000015230c7223 */ /* 0x000fe2000000000c */
[----:B------:R-:W-:Y:S01]  /*6c60*/  F2FP.F16.F32.PACK_AB R45, R7, R3 ;  /* 0x00000003072d723e */ /* 0x000fe200000000ff */
[----:B------:R-:W-:Y:S01]  /*6c70*/  FFMA R13, R35, R36, R13 ;  /* 0x00000024230d7223 */ /* 0x000fe2000000000d */
[----:B------:R-:W-:Y:S01]  /*6c80*/  F2FP.F16.F32.PACK_AB R46, R5, R4 ;  /* 0x00000004052e723e */ /* 0x000fe200000000ff */
[----:B------:R-:W-:Y:S01]  /*6c90*/  FFMA R14, R35, R37, R14 ;  /* 0x00000025230e7223 */ /* 0x000fe2000000000e */
[----:B------:R-:W-:Y:S01]  /*6ca0*/  F2FP.F16.F32.PACK_AB R47, R11, R6 ;  /* 0x000000060b2f723e */ /* 0x000fe200000000ff */
[----:B------:R-:W-:Y:S01]  /*6cb0*/  FFMA R19, R35, R20, R19 ;  /* 0x0000001423137223 */ /* 0x000fe20000000013 */
[----:B------:R-:W-:Y:S02]  /*6cc0*/  F2FP.F16.F32.PACK_AB R88, R9, R8 ;  /* 0x000000080958723e */ /* 0x000fe400000000ff */
[----:B------:R-:W-:Y:S01]  /*6cd0*/  F2FP.F16.F32.PACK_AB R89, R15, R10 ;  /* 0x0000000a0f59723e */ /* 0x000fe200000000ff */
[----:B------:R1:W-:Y:S01]  /*6ce0*/  STS.128 [R81+UR44+0x200], R44 ;  /* 0x0002002c51007988 */ /* 0x0003e20008000c2c */
[----:B------:R-:W-:Y:S02]  /*6cf0*/  F2FP.F16.F32.PACK_AB R90, R13, R12 ;  /* 0x0000000c0d5a723e */ /* 0x000fe400000000ff */
[----:B------:R-:W-:Y:S05]  /*6d00*/  F2FP.F16.F32.PACK_AB R91, R19, R14 ;  /* 0x0000000e135b723e */ /* 0x000fea00000000ff */
[----:B------:R1:W-:Y:S01]  /*6d10*/  STS.128 [R83+0x200], R88 ;  /* 0x0002005853007388 */ /* 0x0003e20000000c00 */
[----:B------:R-:W-:Y:S01]  /*6d20*/  @!PT LDS RZ, [RZ] ;  /* 0x00000000fffff984 */ /* 0x000fe20000000800 */
[----:B------:R-:W-:Y:S01]  /*6d30*/  @!PT LDS RZ, [RZ] ;  /* 0x00000000fffff984 */ /* 0x000fe20000000800 */
[----:B------:R-:W-:Y:S01]  /*6d40*/  @!PT LDS RZ, [RZ] ;  /* 0x00000000fffff984 */ /* 0x000fe20000000800 */
[----:B------:R-:W-:Y:S01]  /*6d50*/  @!PT LDS RZ, [RZ] ;  /* 0x00000000fffff984 */ /* 0x000fe20000000800 */
[----:B------:R2:W-:Y:S07]  /*6d60*/  MEMBAR.ALL.CTA ;  /* 0x0000000000007992 */ /* 0x0005ee0000008000 */
[----:B--2---:R-:W2:Y:S02]  /*6d70*/  FENCE.VIEW.ASYNC.S ;  /* 0x00000000000073c6 */ /* 0x004ea40000000000 */
[----:B--2---:R-:W-:Y:S06]  /*6d80*/  BAR.SYNC.DEFER_BLOCKING 0x1, 0x80 ;  /* 0x0042000000007b1d */ /* 0x004fec0000010000 */
[----:B------:R-:W-:Y:S05]  /*6d90*/  @P0 BRA `(.L_x_121) ;  /* 0x0000000000380947 */ /* 0x000fea0003800000 */
[----:B------:R-:W-:Y:S02]  /*6da0*/  UIADD3 UR4, UPT, UPT, UR44, 0x200, URZ ;  /* 0x000002002c047890 */ /* 0x000fe4000fffe0ff */
[----:B------:R-:W-:Y:S01]  /*6db0*/  UIADD3 UR8, UP0, UPT, UR50, 0x680, URZ ;  /* 0x0000068032087890 */ /* 0x000fe2000ff1e0ff */
[----:B------:R-:W-:Y:S01]  /*6dc0*/  UMOV UR43, UR36 ;  /* 0x00000024002b7c82 */ /* 0x000fe20008000000 */
[----:B------:R-:W-:Y:S02]  /*6dd0*/  UIADD3 UR5, UPT, UPT, UR41, 0x40, URZ ;  /* 0x0000004029057890 */ /* 0x000fe4000fffe0ff */
[----:B------:R-:W-:Y:S01]  /*6de0*/  MOV R71, UR4 ;  /* 0x0000000400477c02 */ /* 0x000fe20008000f00 */
[----:B------:R-:W-:Y:S02]  /*6df0*/  UIADD3.X UR9, UPT, UPT, URZ, UR51, URZ, UP0, !UPT ;  /* 0x00000033ff097290 */ /* 0x000fe400087fe4ff */
[----:B------:R-:W-:Y:S01]  /*6e00*/  UIADD3 UR4, UPT, UPT, UR44, 0xa00, URZ ;  /* 0x00000a002c047890 */ /* 0x000fe2000fffe0ff */
[----:B------:R-:W-:Y:S01]  /*6e10*/  R2UR UR40, R71 ;  /* 0x00000000472872ca */ /* 0x000fe200000e0000 */
[----:B------:R-:W-:Y:S01]  /*6e20*/  UMOV UR6, UR42 ;  /* 0x0000002a00067c82 */ /* 0x000fe20008000000 */
[----:B------:R-:W-:Y:S11]  /*6e30*/  UMOV UR7, UR36 ;  /* 0x0000002400077c82 */ /* 0x000ff60008000000 */
[----:B------:R2:W-:Y:S01]  /*6e40*/  UTMASTG.3D [UR40], [UR8] ;  /* 0x00000028080073b5 */ /* 0x0005e20008010000 */
[----:B------:R2:W-:Y:S01]  /*6e50*/  UTMASTG.3D [UR4], [UR8] ;  /* 0x00000004080073b5 */ /* 0x0005e20008010000 */
[----:B------:R0:W-:Y:S01]  /*6e60*/  UTMACMDFLUSH ;  /* 0x00000000000079b7 */ /* 0x0001e20000000000 */
[----:B--2---:R-:W-:Y:S04]  /*6e70*/  DEPBAR.LE SB0, 0x1 ;  /* 0x000080400000791a */ /* 0x004fe80000000000 */
.L_x_121:
[----:B------:R-:W-:Y:S05]  /*6e80*/  BSYNC.RECONVERGENT B0 ;  /* 0x0000000000007941 */ /* 0x000fea0003800200 */
.L_x_120:
[----:B------:R-:W-:Y:S01]  /*6e90*/  BAR.SYNC.DEFER_BLOCKING 0x1, 0x80 ;  /* 0x0042000000007b1d */ /* 0x000fe20000010000 */
[----:B------:R-:W-:Y:S01]  /*6ea0*/  ISETP.NE.AND P1, PT, R82, RZ, PT ;  /* 0x000000ff5200720c */ /* 0x000fe20003f25270 */
[----:B------:R-:W-:Y:S01]  /*6eb0*/  UISETP.NE.AND UP0, UPT, UR45, URZ, UPT ;  /* 0x000000ff2d00728c */ /* 0x000fe2000bf05270 */
[----:B------:R-:W-:Y:S11]  /*6ec0*/  LEA R3, R38, UR44, 0x3 ;  /* 0x0000002c26037c11 */ /* 0x000ff6000f8e18ff */
[----:B------:R-:W-:Y:S01]  /*6ed0*/  @P1 SHF.L.U32 R2, R75, 0x1f, RZ ;  /* 0x0000001f4b021819 */ /* 0x000fe200000006ff */
[----:B------:R-:W-:Y:S06]  /*6ee0*/  BRA.U !UP0, `(.L_x_122) ;  /* 0x0000000108247547 */ /* 0x000fec000b800000 */
[----:B------:R-:W-:Y:S01]  /*6ef0*/  IMAD.U32 R5, RZ, RZ, UR48 ;  /* 0x00000030ff057e24 */ /* 0x000fe2000f8e00ff */
[----:B------:R-:W-:Y:S01]  /*6f00*/  MOV R0, UR37 ;  /* 0x0000002500007c02 */ /* 0x000fe20008000f00 */
[----:B------:R-:W-:Y:S03]  /*6f10*/  UIADD3 UR48, UPT, UPT, UR48, 0x1, URZ ;  /* 0x0000000130307890 */ /* 0x000fe6000fffe0ff */
[----:B------:R-:W-:Y:S01]  /*6f20*/  @P1 LEA R5, R5, UR44, 0x3 ;  /* 0x0000002c05051c11 */ /* 0x000fe2000f8e18ff */
[----:B------:R-:W-:Y:S04]  /*6f30*/  UISETP.NE.AND UP0, UPT, UR48, 0x4, UPT ;  /* 0x000000043000788c */ /* 0x000fe8000bf05270 */
[----:B------:R-:W-:Y:S01]  /*6f40*/  @P1 VIADD R5, R5, 0x80 ;  /* 0x0000008005051836 */ /* 0x000fe20000000000 */
[----:B------:R-:W-:Y:S04]  /*6f50*/  USEL UR48, UR48, URZ, UP0 ;  /* 0x000000ff30307287 */ /* 0x000fe80008000000 */
[----:B------:R-:W-:Y:S04]  /*6f60*/  @P1 PRMT R0, R0, 0x654, R5 ;  /* 0x0000065400001816 */ /* 0x000fe80000000005 */
[----:B------:R2:W-:Y:S04]  /*6f70*/  @P1 SYNCS.ARRIVE.TRANS64.RED.A1T0 RZ, [R0+URZ], RZ ;  /* 0x000000ff00ff19a7 */ /* 0x0005e800081004ff */
.L_x_122:
[----:B------:R-:W3:Y:S01]  /*6f80*/  @P1 SYNCS.PHASECHK.TRANS64.TRYWAIT P0, [R3+URZ+0x60], R2 ;  /* 0x00006002030015a7 */ /* 0x000ee200080011ff */
[----:B------:R-:W-:Y:S01]  /*6f90*/  BSSY B1, `(.L_x_123) ;  /* 0x0000012000017945 */ /* 0x000fe20003800000 */
[----:B---3--:R-:W-:Y:S03]  /*6fa0*/  @P1 SEL R39, RZ, 0x1, !P0 ;  /* 0x00000001ff271807 */ /* 0x008fe60004000000 */
[----:B------:R-:W-:Y:S05]  /*6fb0*/  @!P1 BRA `(.L_x_124) ;  /* 0x00000000003c9947 */ /* 0x000fea0003800000 */
[----:B------:R-:W-:Y:S01]  /*6fc0*/  ISETP.NE.AND P1, PT, R84, RZ, PT ;  /* 0x000000ff5400720c */ /* 0x000fe20003f25270 */
[----:B------:R-:W-:Y:S01]  /*6fd0*/  BSSY B0, `(.L_x_125) ;  /* 0x0000009000007945 */ /* 0x000fe20003800000 */
[----:B------:R-:W-:Y:S11]  /*6fe0*/  ISETP.NE.AND P0, PT, R39, RZ, PT ;  /* 0x000000ff2700720c */ /* 0x000ff60003f05270 */
[----:B------:R-:W-:Y:S05]  /*6ff0*/  @P1 IMAD R4, R38, 0x1000, R81 ;  /* 0x0000100026041824 */ /* 0x000fea00078e0251 */
[----:B------:R-:W-:Y:S05]  /*7000*/  @P1 IADD3 R2, PT, PT, R4, UR44, RZ ;  /* 0x0000002c04021c10 */ /* 0x000fea000fffe0ff */
[----:B------:R-:W-:Y:S01]  /*7010*/  @P1 IMAD.IADD R2, R85, 0x1, R2 ;  /* 0x0000000155021824 */ /* 0x000fe200078e0202 */
[----:B------:R-:W-:Y:S06]  /*7020*/  @P0 BRA `(.L_x_126) ;  /* 0x00000000000c0947 */ /* 0x000fec0003800000 */
[----:B--2---:R-:W-:Y:S04]  /*7030*/  SHF.L.U32 R0, R75, 0x1f, RZ ;  /* 0x0000001f4b007819 */ /* 0x004fe800000006ff */
[----:B------:R-:W2:Y:S02]  /*7040*/  SYNCS.PHASECHK.TRANS64.TRYWAIT P0, [R3+URZ+0x60], R0 ;  /* 0x00006000030075a7 */ /* 0x000ea400080011ff */
[----:B--2---:R-:W-:Y:S05]  /*7050*/  @!P0 BRA `(.L_x_127) ;  /* 0x0000002800448947 */ /* 0x004fea0003800000 */
.L_x_126:
[----:B------:R-:W-:Y:S05]  /*7060*/  BSYNC B0 ;  /* 0x0000000000007941 */ /* 0x000fea0003800000 */
.L_x_125:
[----:B------:R-:W-:Y:S02]  /*7070*/  ISETP.NE.AND P0, PT, R84, RZ, PT ;  /* 0x000000ff5400720c */ /* 0x000fe40003f05270 */
[----:B------:R-:W-:Y:S11]  /*7080*/  IADD3 R38, PT, PT, R38, 0x1, RZ ;  /* 0x0000000126267810 */ /* 0x000ff60007ffe0ff */
[----:B------:R3:W4:Y:S04]  /*7090*/  @P0 LDS.128 R40, [R4+UR44+0x200] ;  /* 0x0002002c04280984 */ /* 0x0007280008000c00 */
[----:B------:R3:W1:Y:S02]  /*70a0*/  @P0 LDS.128 R48, [R2+0x200] ;  /* 0x0002000002300984 */ /* 0x0006640000000c00 */
.L_x_124:
[----:B------:R-:W-:Y:S05]  /*70b0*/  BSYNC B1 ;  /* 0x0000000000017941 */ /* 0x000fea0003800000 */
.L_x_123:
[----:B--2---:R-:W-:Y:S05]  /*70c0*/  VIADD R3, R34, 0x10 ;  /* 0x0000001022037836 */ /* 0x004fea0000000000 */
[----:B------:R-:W-:Y:S04]  /*70d0*/  SHF.R.U32.HI R3, RZ, 0x15, R3 ;  /* 0x00000015ff037819 */ /* 0x000fe80000011603 */
[----:B------:R-:W-:Y:S11]  /*70e0*/  LOP3.LUT P0, RZ, R3, 0x3, R70, 0x48, !PT ;  /* 0x0000000303ff7812 */ /* 0x000ff60007804846 */
[----:B------:R-:W-:Y:S02]  /*70f0*/  @!UPT UIADD3 URZ, UPT, UPT, URZ, URZ, URZ ;  /* 0x000000fffffff290 */ /* 0x000fe4000fffe0ff */
[----:B------:R-:W-:Y:S05]  /*7100*/  @!P0 BRA `(.L_x_128) ;  /* 0x0000000000408947 */ /* 0x000fea0003800000 */
[----:B------:R-:W2:Y:S01]  /*7110*/  LDCU.64 UR8, c[0x4][0x70] ;  /* 0x01000e00ff0877ac */ /* 0x000ea20008000a00 */
[----:B------:R-:W-:Y:S01]  /*7120*/  MOV R3, 0x0 ;  /* 0x0000000000037802 */ /* 0x000fe20000000f00 */
[----:B------:R-:W-:Y:S02]  /*7130*/  HFMA2 R12, -RZ, RZ, 0, 5.9604644775390625e-08 ;  /* 0x00000001ff0c7431 */ /* 0x000fe400000001ff */
[----:B------:R-:W-:Y:S02]  /*7140*/  IMAD.MOV.U32 R8, RZ, RZ, 0x192 ;  /* 0x00000192ff087424 */ /* 0x000fe400078e00ff */
[----:B------:R-:W-:Y:S01]  /*7150*/  IMAD.MOV.U32 R13, RZ, RZ, RZ ;  /* 0x000000ffff0d7224 */ /* 0x000fe200078e00ff */
[----:B------:R-:W5:Y:S01]  /*7160*/  LDCU.64 UR6, c[0x4][0x78] ;  /* 0x01000f00ff0677ac */ /* 0x000f620008000a00 */
[----:B---3--:R-:W3:Y:S01]  /*7170*/  LDC.64 R2, c[0x4][R3] ;  /* 0x0100000003027b82 */ /* 0x008ee20000000a00 */
[----:B------:R-:W4:Y:S01]  /*7180*/  LDCU.64 UR4, c[0x4][0x10] ;  /* 0x01000200ff0477ac */ /* 0x000f220008000a00 */
[----:B--2---:R-:W-:Y:S01]  /*7190*/  MOV R5, UR9 ;  /* 0x0000000900057c02 */ /* 0x004fe20008000f00 */
[----:B------:R-:W-:Y:S01]  /*71a0*/  IMAD.U32 R4, RZ, RZ, UR8 ;  /* 0x00000008ff047e24 */ /* 0x000fe2000f8e00ff */
[----:B-----5:R-:W-:Y:S01]  /*71b0*/  MOV R7, UR7 ;  /* 0x0000000700077c02 */ /* 0x020fe20008000f00 */
[----:B------:R-:W-:Y:S01]  /*71c0*/  IMAD.U32 R6, RZ, RZ, UR6 ;  /* 0x00000006ff067e24 */ /* 0x000fe2000f8e00ff */
[----:B----4-:R-:W-:Y:S01]  /*71d0*/  MOV R11, UR5 ;  /* 0x00000005000b7c02 */ /* 0x010fe20008000f00 */
[----:B------:R-:W-:Y:S02]  /*71e0*/  IMAD.U32 R10, RZ, RZ, UR4 ;  /* 0x00000004ff0a7e24 */ /* 0x000fe4000f8e00ff */
[----:B------:R-:W-:Y:S07]  /*71f0*/  LEPC R20, `(.L_x_128) ;  /* 0x000000001014794e */ /* 0x000fee0000000000 */
[----:B-1-3--:R-:W-:Y:S05]  /*7200*/  CALL.ABS.NOINC R2 ;  /* 0x0000000002007343 */ /* 0x00afea0003c00000 */
.L_x_128:
[----:B------:R-:W-:Y:S01]  /*7210*/  ISETP.NE.AND P6, PT, R82, RZ, PT ;  /* 0x000000ff5200720c */ /* 0x000fe20003fc5270 */
[----:B------:R-:W-:Y:S05]  /*7220*/  WARPSYNC.ALL ;  /* 0x0000000000007948 */ /* 0x000fea0003800000 */
[----:B------:R-:W-:Y:S01]  /*7230*/  R2UR UR4, R34 ;  /* 0x00000000220472ca */ /* 0x000fe200000e0000 */
[--C-:B----4-:R-:W-:Y:S01]  /*7240*/  HADD2.F32 R20, -RZ, R40.reuse.H0_H0 ;  /* 0x20000028ff147230 */ /* 0x110fe20000004100 */
[----:B------:R-:W-:Y:S01]  /*7250*/  ISETP.NE.AND P0, PT, R76, RZ, PT ;  /* 0x000000ff4c00720c */ /* 0x000fe20003f05270 */
[----:B------:R-:W-:Y:S01]  /*7260*/  HADD2.F32 R21, -RZ, R40.H1_H1 ;  /* 0x30000028ff157230 */ /* 0x000fe20000004100 */
[----:B------:R-:W-:Y:S01]  /*7270*/  MOV R86, UR48 ;  /* 0x0000003000567c02 */ /* 0x000fe20008000f00 */
[--C-:B------:R-:W-:Y:S01]  /*7280*/  HADD2.F32 R36, -RZ, R41.reuse.H1_H1 ;  /* 0x30000029ff247230 */ /* 0x100fe20000004100 */
[----:B------:R-:W-:Y:S01]  /*7290*/  MOV R87, UR37 ;  /* 0x0000002500577c02 */ /* 0x000fe20008000f00 */
[----:B-1----:R-:W-:Y:S01]  /*72a0*/  HADD2.F32 R37, -RZ, R48.H0_H0 ;  /* 0x20000030ff257230 */ /* 0x002fe20000004100 */
[----:B------:R-:W-:Y:S01]  /*72b0*/  @P6 LEA R86, R86, UR44, 0x3 ;  /* 0x0000002c56566c11 */ /* 0x000fe2000f8e18ff */
[----:B------:R-:W-:Y:S01]  /*72c0*/  BSSY.RECONVERGENT B0, `(.L_x_129) ;  /* 0x0000052000007945 */ /* 0x000fe20003800200 */
[----:B------:R-:W-:Y:S02]  /*72d0*/  @P6 SHF.L.U32 R92, R75, 0x1f, RZ ;  /* 0x0000001f4b5c6819 */ /* 0x000fe400000006ff */
[----:B------:R-:W-:Y:S01]  /*72e0*/  @P6 IADD3 R86, PT, PT, R86, 0x80, RZ ;  /* 0x0000008056566810 */ /* 0x000fe20007ffe0ff */
[----:B---3--:R-:W1:Y:S03]  /*72f0*/  LDTM.x16 R4, tmem[UR4+0x10] ;  /* 0x00001004000479ee */ /* 0x008e660008240000 */
[----:B------:R-:W-:Y:S02]  /*7300*/  @P6 PRMT R86, R87, 0x654, R86 ;  /* 0x0000065457566816 */ /* 0x000fe40000000056 */
[----:B------:R-:W-:Y:S01]  /*7310*/  LEA R87, R38, UR44, 0x3 ;  /* 0x0000002c26577c11 */ /* 0x000fe2000f8e18ff */
[C---:B-1----:R-:W-:Y:S01]  /*7320*/  FMUL R0, R32.reuse, R4 ;  /* 0x0000000420007220 */ /* 0x042fe20000400000 */
[C---:B------:R-:W-:Y:S01]  /*7330*/  FMUL R2, R32.reuse, R5 ;  /* 0x0000000520027220 */ /* 0x040fe20000400000 */
[C---:B------:R-:W-:Y:S01]  /*7340*/  FMUL R3, R32.reuse, R6 ;  /* 0x0000000620037220 */ /* 0x040fe20000400000 */
[C---:B------:R-:W-:Y:S01]  /*7350*/  FMUL R7, R32.reuse, R7 ;  /* 0x0000000720077220 */ /* 0x040fe20000400000 */
[C---:B------:R-:W-:Y:S01]  /*7360*/  FFMA R0, R35.reuse, R20, R0 ;  /* 0x0000001423007223 */ /* 0x040fe20000000000 */
[----:B------:R-:W-:Y:S02]  /*7370*/  HADD2.F32 R20, -RZ, R41.H0_H0 ;  /* 0x20000029ff147230 */ /* 0x000fe40000004100 */
[C---:B------:R-:W-:Y:S01]  /*7380*/  FFMA R2, R35.reuse, R21, R2 ;  /* 0x0000001523027223 */ /* 0x040fe20000000002 */
[C---:B------:R-:W-:Y:S01]  /*7390*/  FMUL R4, R32.reuse, R8 ;  /* 0x0000000820047220 */ /* 0x040fe20000400000 */
[C---:B------:R-:W-:Y:S01]  /*73a0*/  FMUL R5, R32.reuse, R9 ;  /* 0x0000000920057220 */ /* 0x040fe20000400000 */
[--C-:B------:R-:W-:Y:S02]  /*73b0*/  HADD2.F32 R21, -RZ, R43.reuse.H0_H0 ;  /* 0x2000002bff157230 */ /* 0x100fe40000004100 */
[C---:B------:R-:W-:Y:S01]  /*73c0*/  FFMA R3, R35.reuse, R20, R3 ;  /* 0x0000001423037223 */ /* 0x040fe20000000003 */
[--C-:B------:R-:W-:Y:S02]  /*73d0*/  HADD2.F32 R20, -RZ, R42.reuse.H0_H0 ;  /* 0x2000002aff147230 */ /* 0x100fe40000004100 */
[C---:B------:R-:W-:Y:S01]  /*73e0*/  FFMA R7, R35.reuse, R36, R7 ;  /* 0x0000002423077223 */ /* 0x040fe20000000007 */
[C---:B------:R-:W-:Y:S01]  /*73f0*/  FMUL R6, R32.reuse, R10 ;  /* 0x0000000a20067220 */ /* 0x040fe20000400000 */
[----:B------:R-:W-:Y:S02]  /*7400*/  HADD2.F32 R36, -RZ, R43.H1_H1 ;  /* 0x3000002bff247230 */ /* 0x000fe40000004100 */
[C---:B------:R-:W-:Y:S01]  /*7410*/  FMUL R11, R32.reuse, R11 ;  /* 0x0000000b200b7220 */ /* 0x040fe20000400000 */
[C---:B------:R-:W-:Y:S01]  /*7420*/  FFMA R4, R35.reuse, R20, R4 ;  /* 0x0000001423047223 */ /* 0x040fe20000000004 */
[----:B------:R-:W-:Y:S02]  /*7430*/  HADD2.F32 R20, -RZ, R42.H1_H1 ;  /* 0x3000002aff147230 */ /* 0x000fe40000004100 */
[C---:B------:R-:W-:Y:S01]  /*7440*/  FMUL R8, R32.reuse, R12 ;  /* 0x0000000c20087220 */ /* 0x040fe20000400000 */
[C---:B------:R-:W-:Y:S01]  /*7450*/  FMUL R9, R32.reuse, R13 ;  /* 0x0000000d20097220 */ /* 0x040fe20000400000 */
[C---:B------:R-:W-:Y:S01]  /*7460*/  FMUL R10, R32.reuse, R14 ;  /* 0x0000000e200a7220 */ /* 0x040fe20000400000 */
[C---:B------:R-:W-:Y:S01]  /*7470*/  FMUL R15, R32.reuse, R15 ;  /* 0x0000000f200f7220 */ /* 0x040fe20000400000 */
[C---:B------:R-:W-:Y:S01]  /*7480*/  FFMA R5, R35.reuse, R20, R5 ;  /* 0x0000001423057223 */ /* 0x040fe20000000005 */
[----:B------:R-:W-:Y:S02]  /*7490*/  HADD2.F32 R20, -RZ, R48.H1_H1 ;  /* 0x30000030ff147230 */ /* 0x000fe40000004100 */
[C---:B------:R-:W-:Y:S01]  /*74a0*/  FFMA R6, R35.reuse, R21, R6 ;  /* 0x0000001523067223 */ /* 0x040fe20000000006 */
[C---:B------:R-:W-:Y:S01]  /*74b0*/  FFMA R11, R35.reuse, R36, R11 ;  /* 0x00000024230b7223 */ /* 0x040fe2000000000b */
[C---:B------:R-:W-:Y:S01]  /*74c0*/  FFMA R8, R35.reuse, R37, R8 ;  /* 0x0000002523087223 */ /* 0x040fe20000000008 */
[--C-:B------:R-:W-:Y:S02]  /*74d0*/  HADD2.F32 R21, -RZ, R49.reuse.H0_H0 ;  /* 0x20000031ff157230 */ /* 0x100fe40000004100 */
[C---:B------:R-:W-:Y:S01]  /*74e0*/  FFMA R9, R35.reuse, R20, R9 ;  /* 0x0000001423097223 */ /* 0x040fe20000000009 */
[----:B------:R-:W-:Y:S02]  /*74f0*/  HADD2.F32 R20, -RZ, R49.H1_H1 ;  /* 0x30000031ff147230 */ /* 0x000fe40000004100 */
[C---:B------:R-:W-:Y:S01]  /*7500*/  FMUL R12, R32.reuse, R16 ;  /* 0x00000010200c7220 */ /* 0x040fe20000400000 */
[C---:B------:R-:W-:Y:S01]  /*7510*/  FMUL R13, R32.reuse, R17 ;  /* 0x00000011200d7220 */ /* 0x040fe20000400000 */
[C---:B------:R-:W-:Y:S01]  /*7520*/  FFMA R10, R35.reuse, R21, R10 ;  /* 0x00000015230a7223 */ /* 0x040fe2000000000a */
[--C-:B------:R-:W-:Y:S02]  /*7530*/  HADD2.F32 R21, -RZ, R50.reuse.H0_H0 ;  /* 0x20000032ff157230 */ /* 0x100fe40000004100 */
[C---:B------:R-:W-:Y:S01]  /*7540*/  FFMA R15, R35.reuse, R20, R15 ;  /* 0x00000014230f7223 */ /* 0x040fe2000000000f */
[----:B------:R-:W-:Y:S02]  /*7550*/  HADD2.F32 R20, -RZ, R50.H1_H1 ;  /* 0x30000032ff147230 */ /* 0x000fe40000004100 */
[C---:B------:R-:W-:Y:S01]  /*7560*/  FMUL R14, R32.reuse, R18 ;  /* 0x00000012200e7220 */ /* 0x040fe20000400000 */
[--C-:B------:R-:W-:Y:S02]  /*7570*/  HADD2.F32 R37, -RZ, R51.reuse.H0_H0 ;  /* 0x20000033ff257230 */ /* 0x100fe40000004100 */
[----:B------:R-:W-:Y:S01]  /*7580*/  FMUL R19, R32, R19 ;  /* 0x0000001320137220 */ /* 0x000fe20000400000 */
[----:B------:R-:W-:Y:S01]  /*7590*/  HADD2.F32 R36, -RZ, R51.H1_H1 ;  /* 0x30000033ff247230 */ /* 0x000fe20000004100 */
        /* <DEDUP_REMOVED lines=22> */
[----:B------:R-:W-:Y:S02]  /*7700*/  UIADD3 UR12, UP0, UPT, UR50, 0x680, URZ ;  /* 0x00000680320c7890 */ /* 0x000fe4000ff1e0ff */
[----:B------:R-:W-:Y:S02]  /*7710*/  UIADD3 UR9, UPT, UPT, UR41, 0x10, URZ ;  /* 0x0000001029097890 */ /* 0x000fe4000fffe0ff */
[----:B------:R-:W-:Y:S02]  /*7720*/  UIADD3 UR8, UPT, UPT, UR44, 0x1200, URZ ;  /* 0x000012002c087890 */ /* 0x000fe4000fffe0ff */
[----:B------:R-:W-:Y:S01]  /*7730*/  UIADD3.X UR13, UPT, UPT, URZ, UR51, URZ, UP0, !UPT ;  /* 0x00000033ff0d7290 */ /* 0x000fe200087fe4ff */
[----:B------:R-:W-:Y:S01]  /*7740*/  UMOV UR10, UR42 ;  /* 0x0000002a000a7c82 */ /* 0x000fe20008000000 */
[----:B------:R-:W-:Y:S01]  /*7750*/  UMOV UR11, UR36 ;  /* 0x00000024000b7c82 */ /* 0x000fe20008000000 */
[----:B------:R-:W-:Y:S02]  /*7760*/  UIADD3 UR5, UPT, UPT, UR41, 0x50, URZ ;  /* 0x0000005029057890 */ /* 0x000fe4000fffe0ff */
[----:B------:R-:W-:Y:S01]  /*7770*/  UIADD3 UR4, UPT, UPT, UR44, 0x1a00, URZ ;  /* 0x00001a002c047890 */ /* 0x000fe2000fffe0ff */
[----:B------:R-:W-:Y:S03]  /*7780*/  UMOV UR6, UR42 ;  /* 0x0000002a00067c82 */ /* 0x000fe60008000000 */
[----:B------:R2:W-:Y:S01]  /*7790*/  UTMASTG.3D [UR8], [UR12] ;  /* 0x000000080c0073b5 */ /* 0x0005e20008010000 */
[----:B------:R-:W-:Y:S04]  /*77a0*/  UMOV UR7, UR36 ;  /* 0x0000002400077c82 */ /* 0x000fe80008000000 */
[----:B------:R2:W-:Y:S01]  /*77b0*/  UTMASTG.3D [UR4], [UR12] ;  /* 0x000000040c0073b5 */ /* 0x0005e20008010000 */
[----:B------:R0:W-:Y:S01]  /*77c0*/  UTMACMDFLUSH ;  /* 0x00000000000079b7 */ /* 0x0001e20000000000 */
[----:B--2---:R-:W-:Y:S04]  /*77d0*/  DEPBAR.LE SB0, 0x1 ;  /* 0x000080400000791a */ /* 0x004fe80000000000 */
.L_x_130:
[----:B------:R-:W-:Y:S05]  /*77e0*/  BSYNC.RECONVERGENT B0 ;  /* 0x0000000000007941 */ /* 0x000fea0003800200 */
.L_x_129:
[----:B------:R-:W-:Y:S01]  /*77f0*/  BAR.SYNC.DEFER_BLOCKING 0x1, 0x80 ;  /* 0x0042000000007b1d */ /* 0x000fe20000010000 */
[----:B------:R-:W-:Y:S04]  /*7800*/  UIADD3 UR40, UPT, UPT, UR48, 0x1, URZ ;  /* 0x0000000130287890 */ /* 0x000fe8000fffe0ff */
[----:B------:R-:W-:Y:S04]  /*7810*/  UISETP.NE.AND UP0, UPT, UR40, 0x4, UPT ;  /* 0x000000042800788c */ /* 0x000fe8000bf05270 */
[----:B------:R-:W-:Y:S01]  /*7820*/  USEL UR40, UR40, URZ, UP0 ;  /* 0x000000ff28287287 */ /* 0x000fe20008000000 */
[----:B------:R2:W-:Y:S01]  /*7830*/  @P6 SYNCS.ARRIVE.TRANS64.RED.A1T0 RZ, [R86+URZ], RZ ;  /* 0x000000ff56ff69a7 */ /* 0x0005e200081004ff */
[----:B------:R-:W-:Y:S01]  /*7840*/  BSSY B1, `(.L_x_131) ;  /* 0x0000013000017945 */ /* 0x000fe20003800000 */
[----:B------:R-:W3:Y:S02]  /*7850*/  @P6 SYNCS.PHASECHK.TRANS64.TRYWAIT P0, [R87+URZ+0x60], R92 ;  /* 0x0000605c570065a7 */ /* 0x000ee400080011ff */
[----:B---3--:R-:W-:Y:S01]  /*7860*/  @P6 SEL R39, RZ, 0x1, !P0 ;  /* 0x00000001ff276807 */ /* 0x008fe20004000000 */
[----:B--2---:R-:W-:Y:S06]  /*7870*/  @!P6 BRA `(.L_x_132) ;  /* 0x00000000003ce947 */ /* 0x004fec0003800000 */
[----:B------:R-:W-:Y:S01]  /*7880*/  ISETP.NE.AND P1, PT, R84, RZ, PT ;  /* 0x000000ff5400720c */ /* 0x000fe20003f25270 */
[----:B------:R-:W-:Y:S01]  /*7890*/  BSSY B0, `(.L_x_133) ;  /* 0x0000009000007945 */ /* 0x000fe20003800000 */
[----:B------:R-:W-:Y:S11]  /*78a0*/  ISETP.NE.AND P0, PT, R39, RZ, PT ;  /* 0x000000ff2700720c */ /* 0x000ff60003f05270 */
[----:B------:R-:W-:Y:S05]  /*78b0*/  @P1 IMAD R2, R38, 0x1000, R81 ;  /* 0x0000100026021824 */ /* 0x000fea00078e0251 */
[----:B------:R-:W-:Y:S05]  /*78c0*/  @P1 IADD3 R0, PT, PT, R2, UR44, RZ ;  /* 0x0000002c02001c10 */ /* 0x000fea000fffe0ff */
[----:B------:R-:W-:Y:S01]  /*78d0*/  @P1 IMAD.IADD R0, R85, 0x1, R0 ;  /* 0x0000000155001824 */ /* 0x000fe200078e0200 */
[----:B------:R-:W-:Y:S06]  /*78e0*/  @P0 BRA `(.L_x_134) ;  /* 0x00000000000c0947 */ /* 0x000fec0003800000 */
[----:B------:R-:W-:Y:S04]  /*78f0*/  SHF.L.U32 R4, R75, 0x1f, RZ ;  /* 0x0000001f4b047819 */ /* 0x000fe800000006ff */
[----:B------:R-:W2:Y:S02]  /*7900*/  SYNCS.PHASECHK.TRANS64.TRYWAIT P0, [R87+URZ+0x60], R4 ;  /* 0x00006004570075a7 */ /* 0x000ea400080011ff */
[----:B--2---:R-:W-:Y:S05]  /*7910*/  @!P0 BRA `(.L_x_135) ;  /* 0x0000002000288947 */ /* 0x004fea0003800000 */
.L_x_134:
[----:B------:R-:W-:Y:S05]  /*7920*/  BSYNC B0 ;  /* 0x0000000000007941 */ /* 0x000fea0003800000 */
.L_x_133:
[----:B------:R-:W-:Y:S02]  /*7930*/  ISETP.NE.AND P0, PT, R84, RZ, PT ;  /* 0x000000ff5400720c */ /* 0x000fe40003f05270 */
[----:B------:R-:W-:Y:S11]  /*7940*/  IADD3 R38, PT, PT, R38, 0x1, RZ ;  /* 0x0000000126267810 */ /* 0x000ff60007ffe0ff */
[----:B------:R3:W4:Y:S04]  /*7950*/  @P0 LDS.128 R40, [R2+UR44+0x200] ;  /* 0x0002002c02280984 */ /* 0x0007280008000c00 */
[----:B------:R3:W1:Y:S02]  /*7960*/  @P0 LDS.128 R48, [R0+0x200] ;  /* 0x0002000000300984 */ /* 0x0006640000000c00 */
.L_x_132:
[----:B------:R-:W-:Y:S05]  /*7970*/  BSYNC B1 ;  /* 0x0000000000017941 */ /* 0x000fea0003800000 */
.L_x_131:
[----:B------:R-:W-:Y:S05]  /*7980*/  VIADD R3, R34, 0x20 ;  /* 0x0000002022037836 */ /* 0x000fea0000000000 */
[----:B------:R-:W-:Y:S04]  /*7990*/  SHF.R.U32.HI R3, RZ, 0x15, R3 ;  /* 0x00000015ff037819 */ /* 0x000fe80000011603 */
[----:B------:R-:W-:Y:S11]  /*79a0*/  LOP3.LUT P0, RZ, R3, 0x3, R70, 0x48, !PT ;  /* 0x0000000303ff7812 */ /* 0x000ff60007804846 */
[----:B------:R-:W-:Y:S02]  /*79b0*/  @!UPT UIADD3 URZ, UPT, UPT, URZ, URZ, URZ ;  /* 0x000000fffffff290 */ /* 0x000fe4000fffe0ff */
[----:B------:R-:W-:Y:S05]  /*79c0*/  @!P0 BRA `(.L_x_136) ;  /* 0x0000000000408947 */ /* 0x000fea0003800000 */
[----:B------:R-:W5:Y:S01]  /*79d0*/  LDCU.64 UR8, c[0x4][0x70] ;  /* 0x01000e00ff0877ac */ /* 0x000f620008000a00 */
[----:B------:R-:W-:Y:S01]  /*79e0*/  MOV R3, 0x0 ;  /* 0x0000000000037802 */ /* 0x000fe20000000f00 */
[----:B------:R-:W-:Y:S02]  /*79f0*/  HFMA2 R12, -RZ, RZ, 0, 5.9604644775390625e-08 ;  /* 0x00000001ff0c7431 */ /* 0x000fe400000001ff */
[----:B------:R-:W-:Y:S02]  /*7a00*/  IMAD.MOV.U32 R8, RZ, RZ, 0x192 ;  /* 0x00000192ff087424 */ /* 0x000fe400078e00ff */
[----:B------:R-:W-:Y:S01]  /*7a10*/  IMAD.MOV.U32 R13, RZ, RZ, RZ ;  /* 0x000000ffff0d7224 */ /* 0x000fe200078e00ff */
[----:B------:R-:W4:Y:S01]  /*7a20*/  LDCU.64 UR6, c[0x4][0x78] ;  /* 0x01000f00ff0677ac */ /* 0x000f220008000a00 */
[----:B---3--:R-:W3:Y:S01]  /*7a30*/  LDC.64 R2, c[0x4][R3] ;  /* 0x0100000003027b82 */ /* 0x008ee20000000a00 */
[----:B------:R-:W1:Y:S01]  /*7a40*/  LDCU.64 UR4, c[0x4][0x10] ;  /* 0x01000200ff0477ac */ /* 0x000e620008000a00 */
[----:B-----5:R-:W-:Y:S01]  /*7a50*/  MOV R5, UR9 ;  /* 0x0000000900057c02 */ /* 0x020fe20008000f00 */
[----:B--2---:R-:W-:Y:S01]  /*7a60*/  IMAD.U32 R4, RZ, RZ, UR8 ;  /* 0x00000008ff047e24 */ /* 0x004fe2000f8e00ff */
[----:B----4-:R-:W-:Y:S01]  /*7a70*/  MOV R7, UR7 ;  /* 0x0000000700077c02 */ /* 0x010fe20008000f00 */
[----:B------:R-:W-:Y:S01]  /*7a80*/  IMAD.U32 R6, RZ, RZ, UR6 ;  /* 0x00000006ff067e24 */ /* 0x000fe2000f8e00ff */
[----:B-1----:R-:W-:Y:S01]  /*7a90*/  MOV R11, UR5 ;  /* 0x00000005000b7c02 */ /* 0x002fe20008000f00 */
[----:B------:R-:W-:Y:S02]  /*7aa0*/  IMAD.U32 R10, RZ, RZ, UR4 ;  /* 0x00000004ff0a7e24 */ /* 0x000fe4000f8e00ff */
[----:B------:R-:W-:Y:S07]  /*7ab0*/  LEPC R20, `(.L_x_136) ;  /* 0x000000001014794e */ /* 0x000fee0000000000 */
[----:B---3--:R-:W-:Y:S05]  /*7ac0*/  CALL.ABS.NOINC R2 ;  /* 0x0000000002007343 */ /* 0x008fea0003c00000 */
.L_x_136:
        /* <DEDUP_REMOVED lines=8> */
[----:B--2---:R-:W-:Y:S01]  /*7b50*/  MOV R87, UR37 ;  /* 0x0000002500577c02 */ /* 0x004fe20008000f00 */
[----:B-1----:R-:W-:Y:S01]  /*7b60*/  HADD2.F32 R37, -RZ, R48.H0_H0 ;  /* 0x20000030ff257230 */ /* 0x002fe20000004100 */
[----:B------:R-:W-:Y:S01]  /*7b70*/  @P6 LEA R86, R86, UR44, 0x3 ;  /* 0x0000002c56566c11 */ /* 0x000fe2000f8e18ff */
[----:B------:R-:W-:Y:S01]  /*7b80*/  BSSY.RECONVERGENT B0, `(.L_x_137) ;  /* 0x0000052000007945 */ /* 0x000fe20003800200 */
[----:B------:R-:W-:Y:S02]  /*7b90*/  LEA R92, R38, UR44, 0x3 ;  /* 0x0000002c265c7c11 */ /* 0x000fe4000f8e18ff */
[----:B------:R-:W-:Y:S01]  /*7ba0*/  @P6 IADD3 R86, PT, PT, R86, 0x80, RZ ;  /* 0x0000008056566810 */ /* 0x000fe20007ffe0ff */
[----:B------:R-:W3:Y:S03]  /*7bb0*/  LDTM.x16 R4, tmem[UR4+0x20] ;  /* 0x00002004000479ee */ /* 0x000ee60008240000 */
[----:B------:R-:W-:Y:S02]  /*7bc0*/  @P6 PRMT R86, R87, 0x654, R86 ;  /* 0x0000065457566816 */ /* 0x000fe40000000056 */
[----:B------:R-:W-:Y:S01]  /*7bd0*/  @P6 SHF.L.U32 R87, R75, 0x1f, RZ ;  /* 0x0000001f4b576819 */ /* 0x000fe200000006ff */
[C---:B---3--:R-:W-:Y:S01]  /*7be0*/  FMUL R0, R32.reuse, R4 ;  /* 0x0000000420007220 */ /* 0x048fe20000400000 */
        /* <DEDUP_REMOVED lines=75> */
.L_x_138:
[----:B------:R-:W-:Y:S05]  /*80a0*/  BSYNC.RECONVERGENT B0 ;  /* 0x0000000000007941 */ /* 0x000fea0003800200 */
.L_x_137:
        /* <DEDUP_REMOVED lines=19> */
.L_x_142:
[----:B------:R-:W-:Y:S05]  /*81e0*/  BSYNC B0 ;  /* 0x0000000000007941 */ /* 0x000fea0003800000 */
.L_x_141:
[----:B------:R-:W-:Y:S11]  /*81f0*/  ISETP.NE.AND P0, PT, R84, RZ, PT ;  /* 0x000000ff5400720c */ /* 0x000ff60003f05270 */
[----:B------:R-:W-:Y:S02]  /*8200*/  @!UPT UIADD3 URZ, UPT, UPT, URZ, URZ, URZ ;  /* 0x000000fffffff290 */ /* 0x000fe4000fffe0ff */
[----:B------:R3:W4:Y:S04]  /*8210*/  @P0 LDS.128 R40, [R38+UR44+0x200] ;  /* 0x0002002c26280984 */ /* 0x0007280008000c00 */
[----:B------:R3:W1:Y:S02]  /*8220*/  @P0 LDS.128 R48, [R85+0x200] ;  /* 0x0002000055300984 */ /* 0x0006640000000c00 */
.L_x_140:
[----:B------:R-:W-:Y:S05]  /*8230*/  BSYNC B1 ;  /* 0x0000000000017941 */ /* 0x000fea0003800000 */
.L_x_139:
        /* <DEDUP_REMOVED lines=11> */
[----:B------:R-:W1:Y:S01]  /*82f0*/  LDC.64 R2, c[0x4][R3] ;  /* 0x0100000003027b82 */ /* 0x000e620000000a00 */
[----:B------:R-:W3:Y:S01]  /*8300*/  LDCU.64 UR4, c[0x4][0x10] ;  /* 0x01000200ff0477ac */ /* 0x000ee20008000a00 */
[----:B--2---:R-:W-:Y:S01]  /*8310*/  MOV R5, UR9 ;  /* 0x0000000900057c02 */ /* 0x004fe20008000f00 */
[----:B------:R-:W-:Y:S01]  /*8320*/  IMAD.U32 R4, RZ, RZ, UR8 ;  /* 0x00000008ff047e24 */ /* 0x000fe2000f8e00ff */
[----:B-----5:R-:W-:Y:S01]  /*8330*/  MOV R7, UR7 ;  /* 0x0000000700077c02 */ /* 0x020fe20008000f00 */
[----:B------:R-:W-:Y:S01]  /*8340*/  IMAD.U32 R6, RZ, RZ, UR6 ;  /* 0x00000006ff067e24 */ /* 0x000fe2000f8e00ff */
[----:B---3--:R-:W-:Y:S01]  /*8350*/  MOV R11, UR5 ;  /* 0x00000005000b7c02 */ /* 0x008fe20008000f00 */
[----:B------:R-:W-:Y:S02]  /*8360*/  IMAD.U32 R10, RZ, RZ, UR4 ;  /* 0x00000004ff0a7e24 */ /* 0x000fe4000f8e00ff */
[----:B------:R-:W-:Y:S07]  /*8370*/  LEPC R20, `(.L_x_144) ;  /* 0x000000001014794e */ /* 0x000fee0000000000 */
[----:B-1--4-:R-:W-:Y:S05]  /*8380*/  CALL.ABS.NOINC R2 ;  /* 0x0000000002007343 */ /* 0x012fea0003c00000 */
.L_x_144:
[----:B------:R-:W-:Y:S01]  /*8390*/  ISETP.NE.AND P0, PT, R76, RZ, PT ;  /* 0x000000ff4c00720c */ /* 0x000fe20003f05270 */
[----:B------:R-:W-:Y:S05]  /*83a0*/  WARPSYNC.ALL ;  /* 0x0000000000007948 */ /* 0x000fea0003800000 */
[----:B------:R-:W-:Y:S01]  /*83b0*/  R2UR UR4, R34 ;  /* 0x00000000220472ca */ /* 0x000fe200000e0000 */
[--C-:B----4-:R-:W-:Y:S01]  /*83c0*/  HADD2.F32 R20, -RZ, R40.reuse.H0_H0 ;  /* 0x20000028ff147230 */ /* 0x110fe20000004100 */
[----:B------:R-:W-:Y:S01]  /*83d0*/  IADD3 R78, PT, PT, R78, 0xf0, RZ ;  /* 0x000000f04e4e7810 */ /* 0x000fe20007ffe0ff */
[----:B------:R-:W-:Y:S01]  /*83e0*/  HADD2.F32 R36, -RZ, R40.H1_H1 ;  /* 0x30000028ff247230 */ /* 0x000fe20000004100 */
[----:B------:R-:W-:Y:S01]  /*83f0*/  BSSY.RECONVERGENT B0, `(.L_x_145) ;  /* 0x0000053000007945 */ /* 0x000fe20003800200 */
[--C-:B------:R-:W-:Y:S01]  /*8400*/  HADD2.F32 R21, -RZ, R41.reuse.H0_H0 ;  /* 0x20000029ff157230 */ /* 0x100fe20000004100 */
[----:B------:R-:W-:Y:S01]  /*8410*/  LOP3.LUT R78, R78, 0xfefffff8, RZ, 0xc0, !PT ;  /* 0xfefffff84e4e7812 */ /* 0x000fe200078ec0ff */
[----:B---3--:R-:W-:Y:S02]  /*8420*/  HADD2.F32 R38, -RZ, R41.H1_H1 ;  /* 0x30000029ff267230 */ /* 0x008fe40000004100 */
[--C-:B------:R-:W-:Y:S02]  /*8430*/  HADD2.F32 R37, -RZ, R42.reuse.H0_H0 ;  /* 0x2000002aff257230 */ /* 0x100fe40000004100 */
[----:B------:R-:W-:Y:S02]  /*8440*/  HADD2.F32 R40, -RZ, R42.H1_H1 ;  /* 0x3000002aff287230 */ /* 0x000fe40000004100 */
[----:B------:R-:W2:Y:S01]  /*8450*/  LDTM.x16 R4, tmem[UR4+0x30] ;  /* 0x00003004000479ee */ /* 0x000ea20008240000 */
[----:B------:R-:W-:Y:S01]  /*8460*/  NOP ;  /* 0x0000000000007918 */ /* 0x000fe20000000000 */
[----:B--2---:R2:W-:Y:S01]  /*8470*/  SYNCS.ARRIVE.TRANS64.RED.A1T0 RZ, [R78+URZ], RZ ;  /* 0x000000ff4eff79a7 */ /* 0x0045e200081004ff */
[--C-:B------:R-:W-:Y:S02]  /*8480*/  HADD2.F32 R39, -RZ, R43.reuse.H0_H0 ;  /* 0x2000002bff277230 */ /* 0x100fe40000004100 */
[----:B------:R-:W-:Y:S02]  /*8490*/  HADD2.F32 R42, -RZ, R43.H1_H1 ;  /* 0x3000002bff2a7230 */ /* 0x000fe40000004100 */
[--C-:B-1----:R-:W-:Y:S02]  /*84a0*/  HADD2.F32 R41, -RZ, R48.reuse.H0_H0 ;  /* 0x20000030ff297230 */ /* 0x102fe40000004100 */
[----:B------:R-:W-:Y:S02]  /*84b0*/  HADD2.F32 R43, -RZ, R48.H1_H1 ;  /* 0x30000030ff2b7230 */ /* 0x000fe40000004100 */
[--C-:B------:R-:W-:Y:S02]  /*84c0*/  HADD2.F32 R44, -RZ, R49.reuse.H0_H0 ;  /* 0x20000031ff2c7230 */ /* 0x100fe40000004100 */
[----:B------:R-:W-:Y:S02]  /*84d0*/  HADD2.F32 R46, -RZ, R49.H1_H1 ;  /* 0x30000031ff2e7230 */ /* 0x000fe40000004100 */
[--C-:B------:R-:W-:Y:S02]  /*84e0*/  HADD2.F32 R45, -RZ, R50.reuse.H0_H0 ;  /* 0x20000032ff2d7230 */ /* 0x100fe40000004100 */
[----:B------:R-:W-:Y:S02]  /*84f0*/  HADD2.F32 R48, -RZ, R50.H1_H1 ;  /* 0x30000032ff307230 */ /* 0x000fe40000004100 */
[--C-:B------:R-:W-:Y:S02]  /*8500*/  HADD2.F32 R47, -RZ, R51.reuse.H0_H0 ;  /* 0x20000033ff2f7230 */ /* 0x100fe40000004100 */
[----:B------:R-:W-:Y:S02]  /*8510*/  HADD2.F32 R50, -RZ, R51.H1_H1 ;  /* 0x30000033ff327230 */ /* 0x000fe40000004100 */
[C---:B------:R-:W-:Y:S01]  /*8520*/  FMUL R4, R32.reuse, R4 ;  /* 0x0000000420047220 */ /* 0x040fe20000400000 */
[C---:B------:R-:W-:Y:S01]  /*8530*/  FMUL R5, R32.reuse, R5 ;  /* 0x0000000520057220 */ /* 0x040fe20000400000 */
[C---:B------:R-:W-:Y:S01]  /*8540*/  FMUL R6, R32.reuse, R6 ;  /* 0x0000000620067220 */ /* 0x040fe20000400000 */
[C---:B------:R-:W-:Y:S01]  /*8550*/  FMUL R7, R32.reuse, R7 ;  /* 0x0000000720077220 */ /* 0x040fe20000400000 */
[C---:B------:R-:W-:Y:S01]  /*8560*/  FFMA R4, R35.reuse, R20, R4 ;  /* 0x0000001423047223 */ /* 0x040fe20000000004 */
        /* <DEDUP_REMOVED lines=21> */
[----:B------:R-:W-:Y:S01]  /*86c0*/  FFMA R15, R35, R46, R15 ;  /* 0x0000002e230f7223 */ /* 0x000fe2000000000f */
        /* <DEDUP_REMOVED lines=20> */
[----:B-1----:R-:W1:Y:S02]  /*8810*/  FENCE.VIEW.ASYNC.S ;  /* 0x00000000000073c6 */ /* 0x002e640000000000 */
[----:B-1----:R-:W-:Y:S06]  /*8820*/  BAR.SYNC.DEFER_BLOCKING 0x1, 0x80 ;  /* 0x0042000000007b1d */ /* 0x002fec0000010000 */
        /* <DEDUP_REMOVED lines=14> */
[----:B-1----:R-:W-:Y:S04]  /*8910*/  DEPBAR.LE SB0, 0x1 ;  /* 0x000080400000791a */ /* 0x002fe80000000000 */
.L_x_146:
[----:B------:R-:W-:Y:S05]  /*8920*/  BSYNC.RECONVERGENT B0 ;  /* 0x0000000000007941 */ /* 0x000fea0003800200 */
.L_x_145:
[----:B------:R-:W-:Y:S01]  /*8930*/  BAR.SYNC.DEFER_BLOCKING 0x1, 0x80 ;  /* 0x0042000000007b1d */ /* 0x000fe20000010000 */
[----:B------:R-:W-:Y:S01]  /*8940*/  UISETP.NE.AND UP0, UPT, UR45, -0x4, UPT ;  /* 0xfffffffc2d00788c */ /* 0x000fe2000bf05270 */
[----:B------:R-:W-:Y:S08]  /*8950*/  IADD3 R0, PT, PT, R30, 0x1, RZ ;  /* 0x000000011e007810 */ /* 0x000ff00007ffe0ff */
[----:B------:R-:W-:Y:S05]  /*8960*/  BRA.U !UP0, `(.L_x_147) ;  /* 0x0000000108287547 */ /* 0x000fea000b800000 */
[----:B------:R-:W-:Y:S01]  /*8970*/  ISETP.NE.AND P0, PT, R82, RZ, PT ;  /* 0x000000ff5200720c */ /* 0x000fe20003f05270 */
[----:B------:R-:W-:Y:S01]  /*8980*/  IMAD.U32 R3, RZ, RZ, UR48 ;  /* 0x00000030ff037e24 */ /* 0x000fe2000f8e00ff */
[----:B------:R-:W-:Y:S01]  /*8990*/  UIADD3 UR48, UPT, UPT, UR48, 0x1, URZ ;  /* 0x0000000130307890 */ /* 0x000fe2000fffe0ff */
[----:B------:R-:W-:Y:S03]  /*89a0*/  IMAD.U32 R2, RZ, RZ, UR37 ;  /* 0x00000025ff027e24 */ /* 0x000fe6000f8e00ff */
[----:B------:R-:W-:Y:S04]  /*89b0*/  UISETP.NE.AND UP0, UPT, UR48, 0x4, UPT ;  /* 0x000000043000788c */ /* 0x000fe8000bf05270 */
[----:B------:R-:W-:Y:S03]  /*89c0*/  USEL UR48, UR48, URZ, UP0 ;  /* 0x000000ff30307287 */ /* 0x000fe60008000000 */
[----:B------:R-:W-:Y:S05]  /*89d0*/  @P0 LEA R3, R3, UR44, 0x3 ;  /* 0x0000002c03030c11 */ /* 0x000fea000f8e18ff */
[----:B------:R-:W-:Y:S05]  /*89e0*/  @P0 VIADD R3, R3, 0x80 ;  /* 0x0000008003030836 */ /* 0x000fea0000000000 */
[----:B------:R-:W-:Y:S04]  /*89f0*/  @P0 PRMT R2, R2, 0x654, R3 ;  /* 0x0000065402020816 */ /* 0x000fe80000000003 */
[----:B------:R1:W-:Y:S03]  /*8a00*/  @P0 SYNCS.ARRIVE.TRANS64.RED.A1T0 RZ, [R2+URZ], RZ ;  /* 0x000000ff02ff09a7 */ /* 0x0003e600081004ff */
.L_x_147:
[----:B------:R-:W-:Y:S01]  /*8a10*/  ISETP.NE.AND P2, PT, R77, RZ, PT ;  /* 0x000000ff4d00720c */ /* 0x000fe20003f45270 */
[----:B------:R-:W-:Y:S01]  /*8a20*/  UIADD3 UR45, UPT, UPT, UR45, 0x4, URZ ;  /* 0x000000042d2d7890 */ /* 0x000fe2000fffe0ff */
[----:B------:R-:W-:Y:S01]  /*8a30*/  ISETP.NE.AND P0, PT, R80, 0x2, PT ;  /* 0x000000025000780c */ /* 0x000fe20003f05270 */
[----:B------:R-:W-:Y:S01]  /*8a40*/  IMAD.IADD R20, R29, 0x1, R62 ;  /* 0x000000011d147824 */ /* 0x000fe200078e023e */
[----:B------:R-:W-:Y:S01]  /*8a50*/  ISETP.NE.AND P1, PT, R0, 0x4, PT ;  /* 0x000000040000780c */ /* 0x000fe20003f25270 */
[----:B------:R-:W-:Y:S01]  /*8a60*/  IMAD.IADD R21, R31, 0x1, R64 ;  /* 0x000000011f157824 */ /* 0x000fe200078e0240 */
[----:B-1----:R-:W-:Y:S02]  /*8a70*/  SEL R2, RZ, 0x1, P0 ;  /* 0x00000001ff027807 */ /* 0x002fe40000000000 */
[----:B------:R-:W-:Y:S02]  /*8a80*/  SEL R3, RZ, 0x1, P1 ;  /* 0x00000001ff037807 */ /* 0x000fe40000800000 */
[----:B------:R-:W-:Y:S02]  /*8a90*/  LOP3.LUT R73, R73, R2, RZ, 0x3c, !PT ;  /* 0x0000000249497212 */ /* 0x000fe400078e3cff */
[----:B------:R-:W-:Y:S02]  /*8aa0*/  LOP3.LUT R74, R74, R3, RZ, 0x3c, !PT ;  /* 0x000000034a4a7212 */ /* 0x000fe400078e3cff */
[----:B------:R-:W-:Y:S02]  /*8ab0*/  @P2 R2UR UR36, R72 ;  /* 0x00000000482422ca */ /* 0x000fe400000e0000 */
[----:B------:R-:W-:Y:S02]  /*8ac0*/  SEL R80, R80, RZ, P0 ;  /* 0x000000ff50507207 */ /* 0x000fe40000000000 */
[----:B------:R-:W-:Y:S01]  /*8ad0*/  SEL R30, R0, RZ, P1 ;  /* 0x000000ff001e7207 */ /* 0x000fe20000800000 */
[----:B------:R-:W-:Y:S10]  /*8ae0*/  @P2 BRA `(.L_x_148) ;  /* 0xffffffcc00e42947 */ /* 0x000ff4000383ffff */
[----:B------:R-:W1:Y:S01]  /*8af0*/  LDCU.64 UR6, c[0x0][0x888] ;  /* 0x00011100ff0677ac */ /* 0x000e620008000a00 */
[----:B------:R-:W3:Y:S01]  /*8b00*/  LDCU.64 UR4, c[0x0][0x890] ;  /* 0x00011200ff0477ac */ /* 0x000ee20008000a00 */
[----:B-1----:R-:W-:Y:S02]  /*8b10*/  ISETP.NE.U32.AND P2, PT, RZ, UR6, PT ;  /* 0x00000006ff007c0c */ /* 0x002fe4000bf45070 */
[----:B---3--:R-:W-:Y:S02]  /*8b20*/  ISETP.NE.U32.AND P1, PT, RZ, UR4, PT ;  /* 0x00000004ff007c0c */ /* 0x008fe4000bf25070 */
[----:B------:R-:W-:Y:S02]  /*8b30*/  ISETP.NE.AND.EX P2, PT, RZ, UR7, PT, P2 ;  /* 0x00000007ff007c0c */ /* 0x000fe4000bf45320 */
[----:B------:R-:W-:-:S13]  /*8b40*/  ISETP.NE.AND.EX P0, PT, RZ, UR5, PT, P1 ;  /* 0x00000005ff007c0c */ /* 0x000fda000bf05310 */
[----:B------:R-:W-:Y:S05]  /*8b50*/  @P2 BRA P0, `(.L_x_149) ;  /* 0x00000000003c2947 */ /* 0x000fea0000000000 */
[----:B------:R-:W-:-:S13]  /*8b60*/  ISETP.NE.AND.EX P1, PT, RZ, UR5, PT, P1 ;  /* 0x00000005ff007c0c */ /* 0x000fda000bf25310 */
[----:B------:R-:W-:Y:S05]  /*8b70*/  @P1 BRA `(.L_x_150) ;  /* 0x00000000000c1947 */ /* 0x000fea0003800000 */
[----:B------:R-:W-:-:S13]  /*8b80*/  FSETP.NEU.AND P0, PT, R35, RZ, PT ;  /* 0x000000ff2300720b */ /* 0x000fda0003f0d000 */
[----:B------:R-:W-:Y:S05]  /*8b90*/  @!P0 EXIT ;  /* 0x000000000000894d */ /* 0x000fea0003800000 */
[----:B------:R-:W-:Y:S05]  /*8ba0*/  BRA `(.L_x_149) ;  /* 0x0000000000287947 */ /* 0x000fea0003800000 */
.L_x_150:
[----:B------:R-:W-:Y:S01]  /*8bb0*/  ISETP.NE.AND P0, PT, R79, RZ, PT ;  /* 0x000000ff4f00720c */ /* 0x000fe20003f05270 */
[----:B------:R-:W-:-:S12]  /*8bc0*/  BSSY.RECONVERGENT B0, `(.L_x_149) ;  /* 0x0000008000007945 */ /* 0x000fd80003800200 */
[----:B------:R-:W-:Y:S05]  /*8bd0*/  @P0 BRA `(.L_x_151) ;  /* 0x0000000000100947 */ /* 0x000fea0003800000 */
[----:B------:R-:W-:-:S04]  /*8be0*/  ISETP.NE.U32.AND P0, PT, RZ, UR6, PT ;  /* 0x00000006ff007c0c */ /* 0x000fc8000bf05070 */
[----:B------:R-:W-:-:S13]  /*8bf0*/  ISETP.NE.AND.EX P0, PT, RZ, UR7, PT, P0 ;  /* 0x00000007ff007c0c */ /* 0x000fda000bf05300 */
[----:B------:R-:W-:Y:S05]  /*8c00*/  @!P0 EXIT ;  /* 0x000000000000894d */ /* 0x000fea0003800000 */
[----:B------:R-:W-:Y:S05]  /*8c10*/  BRA `(.L_x_152) ;  /* 0x0000000000087947 */ /* 0x000fea0003800000 */
.L_x_151:
[----:B------:R-:W-:-:S13]  /*8c20*/  FSETP.NEU.AND P0, PT, R35, RZ, PT ;  /* 0x000000ff2300720b */ /* 0x000fda0003f0d000 */
[----:B------:R-:W-:Y:S05]  /*8c30*/  @!P0 EXIT ;  /* 0x000000000000894d */ /* 0x000fea0003800000 */
.L_x_152:
[----:B------:R-:W-:Y:S05]  /*8c40*/  BSYNC.RECONVERGENT B0 ;  /* 0x0000000000007941 */ /* 0x000fea0003800200 */
.L_x_149:
[----:B------:R-:W-:Y:S01]  /*8c50*/  ULEA UR4, UR48, UR44, 0x3 ;  /* 0x0000002c30047291 */ /* 0x000fe2000f8e18ff */
[----:B------:R-:W-:-:S04]  /*8c60*/  DEPBAR.LE SB0, 0x0 ;  /* 0x000080000000791a */ /* 0x000fc80000000000 */
[----:B------:R-:W-:-:S04]  /*8c70*/  UIADD3 UR4, UPT, UPT, UR4, 0x80, URZ ;  /* 0x0000008004047890 */ /* 0x000fc8000fffe0ff */
[----:B------:R-:W-:-:S09]  /*8c80*/  UPRMT UR4, UR37, 0x654, UR4 ;  /* 0x0000065425047896 */ /* 0x000fd20008000004 */
[----:B------:R-:W-:Y:S01]  /*8c90*/  SYNCS.ARRIVE.TRANS64.RED.A1T0 RZ, [UR4], RZ ;  /* 0x000000ffffff79a7 */ /* 0x000fe20008100404 */
[----:B------:R-:W-:Y:S05]  /*8ca0*/  EXIT ;  /* 0x000000000000794d */ /* 0x000fea0003800000 */
.L_x_24:
[----:B--2---:R2:W4:Y:S02]  /*8cb0*/  SYNCS.PHASECHK.TRANS64.TRYWAIT P0, [R3+URZ+0x120], R2 ;  /* 0x00012002030075a7 */ /* 0x00452400080011ff */
[----:B----4-:R-:W-:Y:S05]  /*8cc0*/  @!P0 NANOSLEEP.SYNCS 0x989680 ;  /* 0x009896800000895d */ /* 0x010fea0003900000 */
[----:B------:R-:W4:Y:S02]  /*8cd0*/  @!P0 SYNCS.PHASECHK.TRANS64 P0, [R3+URZ+0x120], R2 ;  /* 0x00012002030085a7 */ /* 0x000f2400080010ff */
[----:B----4-:R-:W-:Y:S05]  /*8ce0*/  @!P0 BRA `(.L_x_24) ;  /* 0xfffffffc00f08947 */ /* 0x010fea000383ffff */
[----:B------:R-:W-:Y:S05]  /*8cf0*/  BRA `(.L_x_153) ;  /* 0xffffff8c00707947 */ /* 0x000fea000383ffff */
.L_x_27:
[----:B-1----:R-:W-:-:S07]  /*8d00*/  MOV R2, UR33 ;  /* 0x0000002100027c02 */ /* 0x002fce0008000f00 */
.L_x_154:
[----:B-1----:R1:W2:Y:S02]  /*8d10*/  SYNCS.PHASECHK.TRANS64.TRYWAIT P0, [R2+URZ+0x30], R5 ;  /* 0x00003005020075a7 */ /* 0x0022a400080011ff */
[----:B--2---:R-:W-:Y:S05]  /*8d20*/  @!P0 NANOSLEEP.SYNCS 0x989680 ;  /* 0x009896800000895d */ /* 0x004fea0003900000 */
[----:B------:R-:W2:Y:S02]  /*8d30*/  @!P0 SYNCS.PHASECHK.TRANS64 P0, [R2+URZ+0x30], R5 ;  /* 0x00003005020085a7 */ /* 0x000ea400080010ff */
[----:B--2---:R-:W-:Y:S05]  /*8d40*/  @!P0 BRA `(.L_x_154) ;  /* 0xfffffffc00f08947 */ /* 0x004fea000383ffff */
[----:B------:R-:W-:Y:S05]  /*8d50*/  BRA `(.L_x_26) ;  /* 0xffffff8c00d87947 */ /* 0x000fea000383ffff */
.L_x_34:
[----:B-1----:R-:W-:-:S07]  /*8d60*/  MOV R2, UR33 ;  /* 0x0000002100027c02 */ /* 0x002fce0008000f00 */
.L_x_155:
[----:B-1----:R1:W2:Y:S02]  /*8d70*/  SYNCS.PHASECHK.TRANS64.TRYWAIT P0, [R2+URZ+0x30], R5 ;  /* 0x00003005020075a7 */ /* 0x0022a400080011ff */
[----:B--2---:R-:W-:Y:S05]  /*8d80*/  @!P0 NANOSLEEP.SYNCS 0x989680 ;  /* 0x009896800000895d */ /* 0x004fea0003900000 */
[----:B------:R-:W2:Y:S02]  /*8d90*/  @!P0 SYNCS.PHASECHK.TRANS64 P0, [R2+URZ+0x30], R5 ;  /* 0x00003005020085a7 */ /* 0x000ea400080010ff */
[----:B--2---:R-:W-:Y:S05]  /*8da0*/  @!P0 BRA `(.L_x_155) ;  /* 0xfffffffc00f08947 */ /* 0x004fea000383ffff */
[----:B------:R-:W-:Y:S05]  /*8db0*/  BRA `(.L_x_33) ;  /* 0xffffff9000a87947 */ /* 0x000fea000383ffff */
.L_x_41:
[----:B-1----:R1:W2:Y:S02]  /*8dc0*/  SYNCS.PHASECHK.TRANS64.TRYWAIT P0, [R2+URZ+0xb0], R3 ;  /* 0x0000b003020075a7 */ /* 0x0022a400080011ff */
[----:B--2---:R-:W-:Y:S05]  /*8dd0*/  @!P0 NANOSLEEP.SYNCS 0x989680 ;  /* 0x009896800000895d */ /* 0x004fea0003900000 */
[----:B------:R-:W2:Y:S02]  /*8de0*/  @!P0 SYNCS.PHASECHK.TRANS64 P0, [R2+URZ+0xb0], R3 ;  /* 0x0000b003020085a7 */ /* 0x000ea400080010ff */
[----:B--2---:R-:W-:Y:S05]  /*8df0*/  @!P0 BRA `(.L_x_41) ;  /* 0xfffffffc00f08947 */ /* 0x004fea000383ffff */
[----:B------:R-:W-:Y:S05]  /*8e00*/  BRA `(.L_x_156) ;  /* 0xffffff9400787947 */ /* 0x000fea000383ffff */
.L_x_45:
[----:B---3--:R-:W-:-:S07]  /*8e10*/  MOV R0, UR4 ;  /* 0x0000000400007c02 */ /* 0x008fce0008000f00 */
.L_x_157:
[----:B-1----:R1:W2:Y:S02]  /*8e20*/  SYNCS.PHASECHK.TRANS64.TRYWAIT P0, [R0+URZ], R3 ;  /* 0x00000003000075a7 */ /* 0x0022a400080011ff */
[----:B--2---:R-:W-:Y:S05]  /*8e30*/  @!P0 NANOSLEEP.SYNCS 0x989680 ;  /* 0x009896800000895d */ /* 0x004fea0003900000 */
[----:B------:R-:W2:Y:S02]  /*8e40*/  @!P0 SYNCS.PHASECHK.TRANS64 P0, [R0+URZ], R3 ;  /* 0x00000003000085a7 */ /* 0x000ea400080010ff */
[----:B--2---:R-:W-:Y:S05]  /*8e50*/  @!P0 BRA `(.L_x_157) ;  /* 0xfffffffc00f08947 */ /* 0x004fea000383ffff */
[----:B------:R-:W-:Y:S05]  /*8e60*/  BRA `(.L_x_158) ;  /* 0xffffff9800e87947 */ /* 0x000fea000383ffff */
.L_x_46:
[----:B---3--:R-:W-:-:S07]  /*8e70*/  MOV R0, UR4 ;  /* 0x0000000400007c02 */ /* 0x008fce0008000f00 */
.L_x_159:
[----:B-1----:R1:W2:Y:S02]  /*8e80*/  SYNCS.PHASECHK.TRANS64.TRYWAIT P0, [R0+URZ], R3 ;  /* 0x00000003000075a7 */ /* 0x0022a400080011ff */
[----:B--2---:R-:W-:Y:S05]  /*8e90*/  @!P0 NANOSLEEP.SYNCS 0x989680 ;  /* 0x009896800000895d */ /* 0x004fea0003900000 */
[----:B------:R-:W2:Y:S02]  /*8ea0*/  @!P0 SYNCS.PHASECHK.TRANS64 P0, [R0+URZ], R3 ;  /* 0x00000003000085a7 */ /* 0x000ea400080010ff */
[----:B--2---:R-:W-:Y:S05]  /*8eb0*/  @!P0 BRA `(.L_x_159) ;  /* 0xfffffffc00f08947 */ /* 0x004fea000383ffff */
[----:B------:R-:W-:Y:S05]  /*8ec0*/  BRA `(.L_x_160) ;  /* 0xffffff9800f47947 */ /* 0x000fea000383ffff */
.L_x_47:
[----:B---3--:R-:W-:-:S07]  /*8ed0*/  MOV R0, UR4 ;  /* 0x0000000400007c02 */ /* 0x008fce0008000f00 */
.L_x_161:
[----:B-1----:R1:W2:Y:S02]  /*8ee0*/  SYNCS.PHASECHK.TRANS64.TRYWAIT P0, [R0+URZ], R3 ;  /* 0x00000003000075a7 */ /* 0x0022a400080011ff */
[----:B--2---:R-:W-:Y:S05]  /*8ef0*/  @!P0 NANOSLEEP.SYNCS 0x989680 ;  /* 0x009896800000895d */ /* 0x004fea0003900000 */
[----:B------:R-:W2:Y:S02]  /*8f00*/  @!P0 SYNCS.PHASECHK.TRANS64 P0, [R0+URZ], R3 ;  /* 0x00000003000085a7 */ /* 0x000ea400080010ff */
[----:B--2---:R-:W-:Y:S05]  /*8f10*/  @!P0 BRA `(.L_x_161) ;  /* 0xfffffffc00f08947 */ /* 0x004fea000383ffff */
[----:B------:R-:W-:Y:S05]  /*8f20*/  BRA `(.L_x_162) ;  /* 0xffffff9c00007947 */ /* 0x000fea000383ffff */
.L_x_48:
[----:B---3--:R-:W-:-:S07]  /*8f30*/  MOV R0, UR4 ;  /* 0x0000000400007c02 */ /* 0x008fce0008000f00 */
.L_x_163:
[----:B-1----:R1:W2:Y:S02]  /*8f40*/  SYNCS.PHASECHK.TRANS64.TRYWAIT P0, [R0+URZ], R3 ;  /* 0x00000003000075a7 */ /* 0x0022a400080011ff */
[----:B--2---:R-:W-:Y:S05]  /*8f50*/  @!P0 NANOSLEEP.SYNCS 0x989680 ;  /* 0x009896800000895d */ /* 0x004fea0003900000 */
[----:B------:R-:W2:Y:S02]  /*8f60*/  @!P0 SYNCS.PHASECHK.TRANS64 P0, [R0+URZ], R3 ;  /* 0x00000003000085a7 */ /* 0x000ea400080010ff */
[----:B--2---:R-:W-:Y:S05]  /*8f70*/  @!P0 BRA `(.L_x_163) ;  /* 0xfffffffc00f08947 */ /* 0x004fea000383ffff */
[----:B------:R-:W-:Y:S05]  /*8f80*/  BRA `(.L_x_164) ;  /* 0xffffff9c000c7947 */ /* 0x000fea000383ffff */
.L_x_49:
[----:B---3--:R-:W-:-:S07]  /*8f90*/  MOV R0, UR4 ;  /* 0x0000000400007c02 */ /* 0x008fce0008000f00 */
.L_x_165:
[----:B-1----:R1:W2:Y:S02]  /*8fa0*/  SYNCS.PHASECHK.TRANS64.TRYWAIT P0, [R0+URZ], R3 ;  /* 0x00000003000075a7 */ /* 0x0022a400080011ff */
[----:B--2---:R-:W-:Y:S05]  /*8fb0*/  @!P0 NANOSLEEP.SYNCS 0x989680 ;  /* 0x009896800000895d */ /* 0x004fea0003900000 */
[----:B------:R-:W2:Y:S02]  /*8fc0*/  @!P0 SYNCS.PHASECHK.TRANS64 P0, [R0+URZ], R3 ;  /* 0x00000003000085a7 */ /* 0x000ea400080010ff */
[----:B--2---:R-:W-:Y:S05]  /*8fd0*/  @!P0 BRA `(.L_x_165) ;  /* 0xfffffffc00f08947 */ /* 0x004fea000383ffff */
[----:B------:R-:W-:Y:S05]  /*8fe0*/  BRA `(.L_x_166) ;  /* 0xffffff9c00187947 */ /* 0x000fea000383ffff */
.L_x_52:
[----:B-1----:R1:W2:Y:S02]  /*8ff0*/  SYNCS.PHASECHK.TRANS64.TRYWAIT P0, [R0+URZ+0x110], R5 ;  /* 0x00011005000075a7 */ /* 0x0022a400080011ff */
[----:B--2---:R-:W-:Y:S05]  /*9000*/  @!P0 NANOSLEEP.SYNCS 0x989680 ;  /* 0x009896800000895d */ /* 0x004fea0003900000 */
[----:B------:R-:W2:Y:S02]  /*9010*/  @!P0 SYNCS.PHASECHK.TRANS64 P0, [R0+URZ+0x110], R5 ;  /* 0x00011005000085a7 */ /* 0x000ea400080010ff */
[----:B--2---:R-:W-:Y:S05]  /*9020*/  @!P0 BRA `(.L_x_52) ;  /* 0xfffffffc00f08947 */ /* 0x004fea000383ffff */
[----:B------:R-:W-:Y:S05]  /*9030*/  BRA `(.L_x_167) ;  /* 0xffffff9c00787947 */ /* 0x000fea000383ffff */
.L_x_53:
[----:B------:R-:W-:-:S07]  /*9040*/  MOV R0, UR5 ;  /* 0x0000000500007c02 */ /* 0x000fce0008000f00 */
.L_x_168:
[----:B-1----:R1:W2:Y:S02]  /*9050*/  SYNCS.PHASECHK.TRANS64.TRYWAIT P0, [R0+URZ+0xc0], R7 ;  /* 0x0000c007000075a7 */ /* 0x0022a400080011ff */
[----:B--2---:R-:W-:Y:S05]  /*9060*/  @!P0 NANOSLEEP.SYNCS 0x989680 ;  /* 0x009896800000895d */ /* 0x004fea0003900000 */
[----:B------:R-:W2:Y:S02]  /*9070*/  @!P0 SYNCS.PHASECHK.TRANS64 P0, [R0+URZ+0xc0], R7 ;  /* 0x0000c007000085a7 */ /* 0x000ea400080010ff */
[----:B--2---:R-:W-:Y:S05]  /*9080*/  @!P0 BRA `(.L_x_168) ;  /* 0xfffffffc00f08947 */ /* 0x004fea000383ffff */
[----:B------:R-:W-:Y:S05]  /*9090*/  BRA `(.L_x_169) ;  /* 0xffffff9c00887947 */ /* 0x000fea000383ffff */
.L_x_54:
[----:B-1----:R1:W2:Y:S02]  /*90a0*/  SYNCS.PHASECHK.TRANS64.TRYWAIT P1, [R0+URZ+0xb0], R5 ;  /* 0x0000b005000075a7 */ /* 0x0022a400080211ff */
[----:B--2---:R-:W-:Y:S05]  /*90b0*/  @!P1 NANOSLEEP.SYNCS 0x989680 ;  /* 0x009896800000995d */ /* 0x004fea0003900000 */
[----:B------:R-:W2:Y:S02]  /*90c0*/  @!P1 SYNCS.PHASECHK.TRANS64 P1, [R0+URZ+0xb0], R5 ;  /* 0x0000b005000095a7 */ /* 0x000ea400080210ff */
[----:B--2---:R-:W-:Y:S05]  /*90d0*/  @!P1 BRA `(.L_x_54) ;  /* 0xfffffffc00f09947 */ /* 0x004fea000383ffff */
[----:B------:R-:W-:Y:S05]  /*90e0*/  BRA `(.L_x_170) ;  /* 0xffffff9c00b87947 */ /* 0x000fea000383ffff */
.L_x_57:
[----:B------:R-:W-:-:S07]  /*90f0*/  MOV R0, UR5 ;  /* 0x0000000500007c02 */ /* 0x000fce0008000f00 */
.L_x_171:
[----:B-1----:R1:W2:Y:S02]  /*9100*/  SYNCS.PHASECHK.TRANS64.TRYWAIT P0, [R0+URZ+0xc0], R3 ;  /* 0x0000c003000075a7 */ /* 0x0022a400080011ff */
[----:B--2---:R-:W-:Y:S05]  /*9110*/  @!P0 NANOSLEEP.SYNCS 0x989680 ;  /* 0x009896800000895d */ /* 0x004fea0003900000 */
[----:B------:R-:W2:Y:S02]  /*9120*/  @!P0 SYNCS.PHASECHK.TRANS64 P0, [R0+URZ+0xc0], R3 ;  /* 0x0000c003000085a7 */ /* 0x000ea400080010ff */
[----:B--2---:R-:W-:Y:S05]  /*9130*/  @!P0 BRA `(.L_x_171) ;  /* 0xfffffffc00f08947 */ /* 0x004fea000383ffff */
[----:B------:R-:W-:Y:S05]  /*9140*/  BRA `(.L_x_56) ;  /* 0xffffffa0000c7947 */ /* 0x000fea000383ffff */
.L_x_66:
[----:B-1----:R-:W-:-:S04]  /*9150*/  MOV R4, UR4 ;  /* 0x0000000400047c02 */ /* 0x002fc80008000f00 */
[----:B------:R1:W2:Y:S03]  /*9160*/  SYNCS.PHASECHK.TRANS64.TRYWAIT P0, [R4+URZ+0x8], R5 ;  /* 0x00000805040075a7 */ /* 0x0002a600080011ff */
[----:B--2---:R-:W-:Y:S05]  /*9170*/  @!P0 NANOSLEEP.SYNCS 0x989680 ;  /* 0x009896800000895d */ /* 0x004fea0003900000 */
[----:B------:R-:W2:Y:S02]  /*9180*/  @!P0 SYNCS.PHASECHK.TRANS64 P0, [R4+URZ+0x8], R5 ;  /* 0x00000805040085a7 */ /* 0x000ea400080010ff */
[----:B--2---:R-:W-:Y:S05]  /*9190*/  @!P0 BRA `(.L_x_66) ;  /* 0xfffffffc00ec8947 */ /* 0x004fea000383ffff */
[----:B------:R-:W-:Y:S05]  /*91a0*/  BRA `(.L_x_65) ;  /* 0xffffffa000c07947 */ /* 0x000fea000383ffff */
.L_x_68:
[----:B------:R-:W-:Y:S01]  /*91b0*/  BSSY B0, `(.L_x_172) ;  /* 0x0000006000007945 */ /* 0x000fe20003800000 */
[----:B------:R-:W-:-:S07]  /*91c0*/  MOV R15, 0xffffffff ;  /* 0xffffffff000f7802 */ /* 0x000fce0000000f00 */
[----:B-1---5:R-:W-:Y:S05]  /*91d0*/  WARPSYNC.COLLECTIVE R15, `(.L_x_173) ;  /* 0x000000000f0c7348 */ /* 0x022fea0003c00000 */
[----:B------:R-:W-:Y:S02]  /*91e0*/  ELECT P6, UR79, PT ;  /* 0x00000000004f782f */ /* 0x000fe400038c0000 */
[----:B------:R-:W-:Y:S01]  /*91f0*/  MOV R14, UR79 ;  /* 0x0000004f000e7c02 */ /* 0x000fe20008000f00 */
[----:B-1---5:R-:W-:Y:S10]  /*9200*/  ENDCOLLECTIVE ;  /* 0x000000000000791b */ /* 0x022ff40003800000 */
.L_x_173:
[----:B------:R-:W-:Y:S05]  /*9210*/  BSYNC B0 ;  /* 0x0000000000007941 */ /* 0x000fea0003800000 */
.L_x_172:
[----:B------:R-:W-:Y:S05]  /*9220*/  BRA `(.L_x_174) ;  /* 0xffffffa000f07947 */ /* 0x000fea000383ffff */
.L_x_70:
[----:B-1----:R-:W-:-:S04]  /*9230*/  MOV R2, UR4 ;  /* 0x0000000400027c02 */ /* 0x002fc80008000f00 */
[----:B------:R1:W2:Y:S03]  /*9240*/  SYNCS.PHASECHK.TRANS64.TRYWAIT P0, [R2+URZ+0x8], R3 ;  /* 0x00000803020075a7 */ /* 0x0002a600080011ff */
[----:B--2---:R-:W-:Y:S05]  /*9250*/  @!P0 NANOSLEEP.SYNCS 0x989680 ;  /* 0x009896800000895d */ /* 0x004fea0003900000 */
[----:B------:R-:W2:Y:S02]  /*9260*/  @!P0 SYNCS.PHASECHK.TRANS64 P0, [R2+URZ+0x8], R3 ;  /* 0x00000803020085a7 */ /* 0x000ea400080010ff */
[----:B--2---:R-:W-:Y:S05]  /*9270*/  @!P0 BRA `(.L_x_70) ;  /* 0xfffffffc00ec8947 */ /* 0x004fea000383ffff */
[----:B------:R-:W-:Y:S05]  /*9280*/  BRA `(.L_x_69) ;  /* 0xffffffa000f47947 */ /* 0x000fea000383ffff */
.L_x_71:
[----:B-1----:R1:W2:Y:S02]  /*9290*/  SYNCS.PHASECHK.TRANS64.TRYWAIT P0, [R0+URZ+0xb0], R5 ;  /* 0x0000b005000075a7 */ /* 0x0022a400080011ff */
[----:B--2---:R-:W-:Y:S05]  /*92a0*/  @!P0 NANOSLEEP.SYNCS 0x989680 ;  /* 0x009896800000895d */ /* 0x004fea0003900000 */
[----:B------:R-:W2:Y:S02]  /*92b0*/  @!P0 SYNCS.PHASECHK.TRANS64 P0, [R0+URZ+0xb0], R5 ;  /* 0x0000b005000085a7 */ /* 0x000ea400080010ff */
[----:B--2---:R-:W-:Y:S05]  /*92c0*/  @!P0 BRA `(.L_x_71) ;  /* 0xfffffffc00f08947 */ /* 0x004fea000383ffff */
[----:B------:R-:W-:Y:S05]  /*92d0*/  BRA `(.L_x_175) ;  /* 0xffffffa400d87947 */ /* 0x000fea000383ffff */
.L_x_73:
[----:B------:R-:W-:-:S07]  /*92e0*/  MOV R0, UR7 ;  /* 0x0000000700007c02 */ /* 0x000fce0008000f00 */
.L_x_176:
[----:B-1----:R1:W2:Y:S02]  /*92f0*/  SYNCS.PHASECHK.TRANS64.TRYWAIT P0, [R0+URZ+0xf0], R5 ;  /* 0x0000f005000075a7 */ /* 0x0022a400080011ff */
[----:B--2---:R-:W-:Y:S05]  /*9300*/  @!P0 NANOSLEEP.SYNCS 0x989680 ;  /* 0x009896800000895d */ /* 0x004fea0003900000 */
[----:B------:R-:W2:Y:S02]  /*9310*/  @!P0 SYNCS.PHASECHK.TRANS64 P0, [R0+URZ+0xf0], R5 ;  /* 0x0000f005000085a7 */ /* 0x000ea400080010ff */
[----:B--2---:R-:W-:Y:S05]  /*9320*/  @!P0 BRA `(.L_x_176) ;  /* 0xfffffffc00f08947 */ /* 0x004fea000383ffff */
[----:B------:R-:W-:Y:S05]  /*9330*/  BRA `(.L_x_177) ;  /* 0xffffffa800247947 */ /* 0x000fea000383ffff */
.L_x_76:
[----:B------:R-:W-:Y:S07]  /*9340*/  MOV R0, UR6 ;  /* 0x0000000600007c02 */ /* 0x000fee0008000f00 */
.L_x_178:
[----:B-1----:R1:W2:Y:S02]  /*9350*/  SYNCS.PHASECHK.TRANS64.TRYWAIT P0, [R0+URZ], R5 ;  /* 0x00000005000075a7 */ /* 0x0022a400080011ff */
[----:B--2---:R-:W-:Y:S05]  /*9360*/  @!P0 NANOSLEEP.SYNCS 0x989680 ;  /* 0x009896800000895d */ /* 0x004fea0003900000 */
[----:B------:R-:W2:Y:S02]  /*9370*/  @!P0 SYNCS.PHASECHK.TRANS64 P0, [R0+URZ], R5 ;  /* 0x00000005000085a7 */ /* 0x000ea400080010ff */
[----:B--2---:R-:W-:Y:S05]  /*9380*/  @!P0 BRA `(.L_x_178) ;  /* 0xfffffffc00f08947 */ /* 0x004fea000383ffff */
[----:B------:R-:W-:Y:S05]  /*9390*/  BRA `(.L_x_75) ;  /* 0xffffffa800387947 */ /* 0x000fea000383ffff */
.L_x_80:
[----:B-1----:R-:W-:-:S07]  /*93a0*/  MOV R0, UR7 ;  /* 0x0000000700007c02 */ /* 0x002fce0008000f00 */
.L_x_179:
[----:B-1----:R1:W2:Y:S02]  /*93b0*/  SYNCS.PHASECHK.TRANS64.TRYWAIT P0, [R0+URZ], R3 ;  /* 0x00000003000075a7 */ /* 0x0022a400080011ff */
[----:B--2---:R-:W-:Y:S05]  /*93c0*/  @!P0 NANOSLEEP.SYNCS 0x989680 ;  /* 0x009896800000895d */ /* 0x004fea0003900000 */
[----:B------:R-:W2:Y:S02]  /*93d0*/  @!P0 SYNCS.PHASECHK.TRANS64 P0, [R0+URZ], R3 ;  /* 0x00000003000085a7 */ /* 0x000ea400080010ff */
[----:B--2---:R-:W-:Y:S05]  /*93e0*/  @!P0 BRA `(.L_x_179) ;  /* 0xfffffffc00f08947 */ /* 0x004fea000383ffff */
[----:B------:R-:W-:Y:S05]  /*93f0*/  BRA `(.L_x_180) ;  /* 0xffffffac002c7947 */ /* 0x000fea000383ffff */
.L_x_81:
[----:B------:R-:W-:-:S07]  /*9400*/  MOV R0, UR7 ;  /* 0x0000000700007c02 */ /* 0x000fce0008000f00 */
.L_x_181:
[----:B-1----:R1:W2:Y:S02]  /*9410*/  SYNCS.PHASECHK.TRANS64.TRYWAIT P0, [R0+URZ], R3 ;  /* 0x00000003000075a7 */ /* 0x0022a400080011ff */
[----:B--2---:R-:W-:Y:S05]  /*9420*/  @!P0 NANOSLEEP.SYNCS 0x989680 ;  /* 0x009896800000895d */ /* 0x004fea0003900000 */
[----:B------:R-:W2:Y:S02]  /*9430*/  @!P0 SYNCS.PHASECHK.TRANS64 P0, [R0+URZ], R3 ;  /* 0x00000003000085a7 */ /* 0x000ea400080010ff */
[----:B--2---:R-:W-:Y:S05]  /*9440*/  @!P0 BRA `(.L_x_181) ;  /* 0xfffffffc00f08947 */ /* 0x004fea000383ffff */
[----:B------:R-:W-:Y:S05]  /*9450*/  BRA `(.L_x_182) ;  /* 0xffffffac00387947 */ /* 0x000fea000383ffff */
.L_x_82:
[----:B------:R-:W-:-:S07]  /*9460*/  MOV R0, UR7 ;  /* 0x0000000700007c02 */ /* 0x000fce0008000f00 */
.L_x_183:
[----:B-1----:R1:W2:Y:S02]  /*9470*/  SYNCS.PHASECHK.TRANS64.TRYWAIT P0, [R0+URZ], R3 ;  /* 0x00000003000075a7 */ /* 0x0022a400080011ff */
[----:B--2---:R-:W-:Y:S05]  /*9480*/  @!P0 NANOSLEEP.SYNCS 0x989680 ;  /* 0x009896800000895d */ /* 0x004fea0003900000 */
[----:B------:R-:W2:Y:S02]  /*9490*/  @!P0 SYNCS.PHASECHK.TRANS64 P0, [R0+URZ], R3 ;  /* 0x00000003000085a7 */ /* 0x000ea400080010ff */
[----:B--2---:R-:W-:Y:S05]  /*94a0*/  @!P0 BRA `(.L_x_183) ;  /* 0xfffffffc00f08947 */ /* 0x004fea000383ffff */
[----:B------:R-:W-:Y:S05]  /*94b0*/  BRA `(.L_x_184) ;  /* 0xffffffac00447947 */ /* 0x000fea000383ffff */
.L_x_85:
[----:B------:R-:W-:-:S07]  /*94c0*/  MOV R0, UR5 ;  /* 0x0000000500007c02 */ /* 0x000fce0008000f00 */
.L_x_185:
[----:B-1----:R1:W2:Y:S02]  /*94d0*/  SYNCS.PHASECHK.TRANS64.TRYWAIT P1, [R0+URZ+0x130], R3 ;  /* 0x00013003000075a7 */ /* 0x0022a400080211ff */
[----:B--2---:R-:W-:Y:S05]  /*94e0*/  @!P1 NANOSLEEP.SYNCS 0x989680 ;  /* 0x009896800000995d */ /* 0x004fea0003900000 */
[----:B------:R-:W2:Y:S02]  /*94f0*/  @!P1 SYNCS.PHASECHK.TRANS64 P1, [R0+URZ+0x130], R3 ;  /* 0x00013003000095a7 */ /* 0x000ea400080210ff */
[----:B--2---:R-:W-:Y:S05]  /*9500*/  @!P1 BRA `(.L_x_185) ;  /* 0xfffffffc00f09947 */ /* 0x004fea000383ffff */
[----:B------:R-:W-:Y:S05]  /*9510*/  BRA `(.L_x_186) ;  /* 0xffffffac00907947 */ /* 0x000fea000383ffff */
.L_x_90:
[----:B--2---:R2:W3:Y:S02]  /*9520*/  SYNCS.PHASECHK.TRANS64.TRYWAIT P0, [R0+URZ+0xb0], R3 ;  /* 0x0000b003000075a7 */ /* 0x0044e400080011ff */
[----:B---3--:R-:W-:Y:S05]  /*9530*/  @!P0 NANOSLEEP.SYNCS 0x989680 ;  /* 0x009896800000895d */ /* 0x008fea0003900000 */
[----:B------:R-:W3:Y:S02]  /*9540*/  @!P0 SYNCS.PHASECHK.TRANS64 P0, [R0+URZ+0xb0], R3 ;  /* 0x0000b003000085a7 */ /* 0x000ee400080010ff */
[----:B---3--:R-:W-:Y:S05]  /*9550*/  @!P0 BRA `(.L_x_90) ;  /* 0xfffffffc00f08947 */ /* 0x008fea000383ffff */
[----:B------:R-:W-:Y:S05]  /*9560*/  BRA `(.L_x_187) ;  /* 0xffffffb000947947 */ /* 0x000fea000383ffff */
.L_x_93:
[----:B------:R-:W-:Y:S07]  /*9570*/  MOV R0, UR4 ;  /* 0x0000000400007c02 */ /* 0x000fee0008000f00 */
.L_x_188:
[----:B--2---:R2:W3:Y:S02]  /*9580*/  SYNCS.PHASECHK.TRANS64.TRYWAIT P0, [R0+URZ+0xa8], R3 ;  /* 0x0000a803000075a7 */ /* 0x0044e400080011ff */
[----:B---3--:R-:W-:Y:S05]  /*9590*/  @!P0 NANOSLEEP.SYNCS 0x989680 ;  /* 0x009896800000895d */ /* 0x008fea0003900000 */
[----:B------:R-:W3:Y:S02]  /*95a0*/  @!P0 SYNCS.PHASECHK.TRANS64 P0, [R0+URZ+0xa8], R3 ;  /* 0x0000a803000085a7 */ /* 0x000ee400080010ff */
[----:B---3--:R-:W-:Y:S05]  /*95b0*/  @!P0 BRA `(.L_x_188) ;  /* 0xfffffffc00f08947 */ /* 0x008fea000383ffff */
[----:B------:R-:W-:Y:S05]  /*95c0*/  BRA `(.L_x_92) ;  /* 0xffffffb400747947 */ /* 0x000fea000383ffff */
.L_x_96:
[----:B------:R-:W-:Y:S07]  /*95d0*/  MOV R3, UR4 ;  /* 0x0000000400037c02 */ /* 0x000fee0008000f00 */
.L_x_189:
[----:B-1----:R1:W2:Y:S02]  /*95e0*/  SYNCS.PHASECHK.TRANS64.TRYWAIT P0, [R3+URZ+0x80], R12 ;  /* 0x0000800c030075a7 */ /* 0x0022a400080011ff */
[----:B--2---:R-:W-:Y:S05]  /*95f0*/  @!P0 NANOSLEEP.SYNCS 0x989680 ;  /* 0x009896800000895d */ /* 0x004fea0003900000 */
[----:B------:R-:W2:Y:S02]  /*9600*/  @!P0 SYNCS.PHASECHK.TRANS64 P0, [R3+URZ+0x80], R12 ;  /* 0x0000800c030085a7 */ /* 0x000ea400080010ff */
[----:B--2---:R-:W-:Y:S05]  /*9610*/  @!P0 BRA `(.L_x_189) ;  /* 0xfffffffc00f08947 */ /* 0x004fea000383ffff */
[----:B------:R-:W-:Y:S05]  /*9620*/  BRA `(.L_x_190) ;  /* 0xffffffb400f07947 */ /* 0x000fea000383ffff */
.L_x_97:
[----:B-1----:R-:W-:Y:S07]  /*9630*/  MOV R3, UR4 ;  /* 0x0000000400037c02 */ /* 0x002fee0008000f00 */
.L_x_191:
[----:B-1----:R1:W2:Y:S02]  /*9640*/  SYNCS.PHASECHK.TRANS64.TRYWAIT P0, [R3+URZ+0x88], R12 ;  /* 0x0000880c030075a7 */ /* 0x0022a400080011ff */
[----:B--2---:R-:W-:Y:S05]  /*9650*/  @!P0 NANOSLEEP.SYNCS 0x989680 ;  /* 0x009896800000895d */ /* 0x004fea0003900000 */
[----:B------:R-:W2:Y:S02]  /*9660*/  @!P0 SYNCS.PHASECHK.TRANS64 P0, [R3+URZ+0x88], R12 ;  /* 0x0000880c030085a7 */ /* 0x000ea400080010ff */
[----:B--2---:R-:W-:Y:S05]  /*9670*/  @!P0 BRA `(.L_x_191) ;  /* 0xfffffffc00f08947 */ /* 0x004fea000383ffff */
[----:B------:R-:W-:Y:S05]  /*9680*/  BRA `(.L_x_192) ;  /* 0xffffffb8004c7947 */ /* 0x000fea000383ffff */
.L_x_98:
[----:B-1----:R-:W-:Y:S07]  /*9690*/  MOV R3, UR4 ;  /* 0x0000000400037c02 */ /* 0x002fee0008000f00 */
.L_x_193:
[----:B-1----:R1:W2:Y:S02]  /*96a0*/  SYNCS.PHASECHK.TRANS64.TRYWAIT P0, [R3+URZ+0x90], R12 ;  /* 0x0000900c030075a7 */ /* 0x0022a400080011ff */
[----:B--2---:R-:W-:Y:S05]  /*96b0*/  @!P0 NANOSLEEP.SYNCS 0x989680 ;  /* 0x009896800000895d */ /* 0x004fea0003900000 */
[----:B------:R-:W2:Y:S02]  /*96c0*/  @!P0 SYNCS.PHASECHK.TRANS64 P0, [R3+URZ+0x90], R12 ;  /* 0x0000900c030085a7 */ /* 0x000ea400080010ff */
[----:B--2---:R-:W-:Y:S05]  /*96d0*/  @!P0 BRA `(.L_x_193) ;  /* 0xfffffffc00f08947 */ /* 0x004fea000383ffff */
[----:B------:R-:W-:Y:S05]  /*96e0*/  BRA `(.L_x_194) ;  /* 0xffffffb800a87947 */ /* 0x000fea000383ffff */
.L_x_99:
[----:B------:R-:W-:Y:S07]  /*96f0*/  MOV R3, UR4 ;  /* 0x0000000400037c02 */ /* 0x000fee0008000f00 */
.L_x_195:
[----:B-1----:R1:W2:Y:S02]  /*9700*/  SYNCS.PHASECHK.TRANS64.TRYWAIT P0, [R3+URZ+0x98], R12 ;  /* 0x0000980c030075a7 */ /* 0x0022a400080011ff */
[----:B--2---:R-:W-:Y:S05]  /*9710*/  @!P0 NANOSLEEP.SYNCS 0x989680 ;  /* 0x009896800000895d */ /* 0x004fea0003900000 */
[----:B------:R-:W2:Y:S02]  /*9720*/  @!P0 SYNCS.PHASECHK.TRANS64 P0, [R3+URZ+0x98], R12 ;  /* 0x0000980c030085a7 */ /* 0x000ea400080010ff */
[----:B--2---:R-:W-:Y:S05]  /*9730*/  @!P0 BRA `(.L_x_195) ;  /* 0xfffffffc00f08947 */ /* 0x004fea000383ffff */
[----:B------:R-:W-:Y:S05]  /*9740*/  BRA `(.L_x_196) ;  /* 0xffffffbc00487947 */ /* 0x000fea000383ffff */
.L_x_101:
[----:B------:R-:W-:-:S07]  /*9750*/  MOV R0, UR4 ;  /* 0x0000000400007c02 */ /* 0x000fce0008000f00 */
.L_x_197:
[----:B-1----:R1:W3:Y:S02]  /*9760*/  SYNCS.PHASECHK.TRANS64.TRYWAIT P0, [R0+URZ+0x80], R3 ;  /* 0x00008003000075a7 */ /* 0x0022e400080011ff */
[----:B---3--:R-:W-:Y:S05]  /*9770*/  @!P0 NANOSLEEP.SYNCS 0x989680 ;  /* 0x009896800000895d */ /* 0x008fea0003900000 */
[----:B------:R-:W3:Y:S02]  /*9780*/  @!P0 SYNCS.PHASECHK.TRANS64 P0, [R0+URZ+0x80], R3 ;  /* 0x00008003000085a7 */ /* 0x000ee400080010ff */
[----:B---3--:R-:W-:Y:S05]  /*9790*/  @!P0 BRA `(.L_x_197) ;  /* 0xfffffffc00f08947 */ /* 0x008fea000383ffff */
[----:B------:R-:W-:Y:S05]  /*97a0*/  BRA `(.L_x_198) ;  /* 0xffffffbc00d07947 */ /* 0x000fea000383ffff */
.L_x_102:
[----:B-1----:R-:W-:-:S07]  /*97b0*/  MOV R0, UR4 ;  /* 0x0000000400007c02 */ /* 0x002fce0008000f00 */
.L_x_199:
[----:B-1----:R1:W3:Y:S02]  /*97c0*/  SYNCS.PHASECHK.TRANS64.TRYWAIT P0, [R0+URZ+0x88], R3 ;  /* 0x00008803000075a7 */ /* 0x0022e400080011ff */
[----:B---3--:R-:W-:Y:S05]  /*97d0*/  @!P0 NANOSLEEP.SYNCS 0x989680 ;  /* 0x009896800000895d */ /* 0x008fea0003900000 */
[----:B------:R-:W3:Y:S02]  /*97e0*/  @!P0 SYNCS.PHASECHK.TRANS64 P0, [R0+URZ+0x88], R3 ;  /* 0x00008803000085a7 */ /* 0x000ee400080010ff */
[----:B---3--:R-:W-:Y:S05]  /*97f0*/  @!P0 BRA `(.L_x_199) ;  /* 0xfffffffc00f08947 */ /* 0x008fea000383ffff */
[----:B------:R-:W-:Y:S05]  /*9800*/  BRA `(.L_x_200) ;  /* 0xffffffbc00c07947 */ /* 0x000fea000383ffff */
.L_x_103:
[----:B-1----:R-:W-:-:S07]  /*9810*/  MOV R0, UR4 ;  /* 0x0000000400007c02 */ /* 0x002fce0008000f00 */
.L_x_201:
[----:B-1----:R1:W3:Y:S02]  /*9820*/  SYNCS.PHASECHK.TRANS64.TRYWAIT P0, [R0+URZ+0x90], R3 ;  /* 0x00009003000075a7 */ /* 0x0022e400080011ff */
[----:B---3--:R-:W-:Y:S05]  /*9830*/  @!P0 NANOSLEEP.SYNCS 0x989680 ;  /* 0x009896800000895d */ /* 0x008fea0003900000 */
[----:B------:R-:W3:Y:S02]  /*9840*/  @!P0 SYNCS.PHASECHK.TRANS64 P0, [R0+URZ+0x90], R3 ;  /* 0x00009003000085a7 */ /* 0x000ee400080010ff */
[----:B---3--:R-:W-:Y:S05]  /*9850*/  @!P0 BRA `(.L_x_201) ;  /* 0xfffffffc00f08947 */ /* 0x008fea000383ffff */
[----:B------:R-:W-:Y:S05]  /*9860*/  BRA `(.L_x_202) ;  /* 0xffffffbc00b07947 */ /* 0x000fea000383ffff */
.L_x_105:
[----:B--2---:R2:W3:Y:S02]  /*9870*/  SYNCS.PHASECHK.TRANS64.TRYWAIT P0, [R0+URZ+0xb0], R3 ;  /* 0x0000b003000075a7 */ /* 0x0044e400080011ff */
[----:B---3--:R-:W-:Y:S05]  /*9880*/  @!P0 NANOSLEEP.SYNCS 0x989680 ;  /* 0x009896800000895d */ /* 0x008fea0003900000 */
[----:B------:R-:W3:Y:S02]  /*9890*/  @!P0 SYNCS.PHASECHK.TRANS64 P0, [R0+URZ+0xb0], R3 ;  /* 0x0000b003000085a7 */ /* 0x000ee400080010ff */
[----:B---3--:R-:W-:Y:S05]  /*98a0*/  @!P0 BRA `(.L_x_105) ;  /* 0xfffffffc00f08947 */ /* 0x008fea000383ffff */
[----:B------:R-:W-:Y:S05]  /*98b0*/  BRA `(.L_x_203) ;  /* 0xffffffc000847947 */ /* 0x000fea000383ffff */
.L_x_116:
[----:B-1----:R-:W-:Y:S04]  /*98c0*/  MOV R0, UR44 ;  /* 0x0000002c00007c02 */ /* 0x002fe80008000f00 */
[----:B------:R1:W2:Y:S03]  /*98d0*/  SYNCS.PHASECHK.TRANS64.TRYWAIT P1, [R0+URZ+0x60], R5 ;  /* 0x00006005000075a7 */ /* 0x0002a600080211ff */
[----:B--2---:R-:W-:Y:S05]  /*98e0*/  @!P1 NANOSLEEP.SYNCS 0x989680 ;  /* 0x009896800000995d */ /* 0x004fea0003900000 */
[----:B------:R-:W2:Y:S02]  /*98f0*/  @!P1 SYNCS.PHASECHK.TRANS64 P1, [R0+URZ+0x60], R5 ;  /* 0x00006005000095a7 */ /* 0x000ea400080210ff */
[----:B--2---:R-:W-:Y:S05]  /*9900*/  @!P1 BRA `(.L_x_116) ;  /* 0xfffffffc00ec9947 */ /* 0x004fea000383ffff */
[----:B------:R-:W-:Y:S05]  /*9910*/  BRA `(.L_x_115) ;  /* 0xffffffcc007c7947 */ /* 0x000fea000383ffff */
.L_x_118:
[----:B-1----:R1:W4:Y:S02]  /*9920*/  SYNCS.PHASECHK.TRANS64.TRYWAIT P0, [R78+URZ+0xd0], R3 ;  /* 0x0000d0034e0075a7 */ /* 0x00232400080011ff */
[----:B----4-:R-:W-:Y:S05]  /*9930*/  @!P0 NANOSLEEP.SYNCS 0x989680 ;  /* 0x009896800000895d */ /* 0x010fea0003900000 */
[----:B------:R-:W4:Y:S02]  /*9940*/  @!P0 SYNCS.PHASECHK.TRANS64 P0, [R78+URZ+0xd0], R3 ;  /* 0x0000d0034e0085a7 */ /* 0x000f2400080010ff */
[----:B----4-:R-:W-:Y:S05]  /*9950*/  @!P0 BRA `(.L_x_118) ;  /* 0xfffffffc00f08947 */ /* 0x010fea000383ffff */
[----:B------:R-:W-:Y:S05]  /*9960*/  BRA `(.L_x_117) ;  /* 0xffffffcc009c7947 */ /* 0x000fea000383ffff */
.L_x_127:
[----:B--2---:R2:W3:Y:S02]  /*9970*/  SYNCS.PHASECHK.TRANS64.TRYWAIT P0, [R3+URZ+0x60], R0 ;  /* 0x00006000030075a7 */ /* 0x0044e400080011ff */
[----:B---3--:R-:W-:Y:S05]  /*9980*/  @!P0 NANOSLEEP.SYNCS 0x989680 ;  /* 0x009896800000895d */ /* 0x008fea0003900000 */
[----:B------:R-:W3:Y:S02]  /*9990*/  @!P0 SYNCS.PHASECHK.TRANS64 P0, [R3+URZ+0x60], R0 ;  /* 0x00006000030085a7 */ /* 0x000ee400080010ff */
[----:B---3--:R-:W-:Y:S05]  /*99a0*/  @!P0 BRA `(.L_x_127) ;  /* 0xfffffffc00f08947 */ /* 0x008fea000383ffff */
[----:B------:R-:W-:Y:S05]  /*99b0*/  BRA `(.L_x_126) ;  /* 0xffffffd400a87947 */ /* 0x000fea000383ffff */
.L_x_135:
[----:B--2---:R2:W3:Y:S02]  /*99c0*/  SYNCS.PHASECHK.TRANS64.TRYWAIT P0, [R87+URZ+0x60], R4 ;  /* 0x00006004570075a7 */ /* 0x0044e400080011ff */
[----:B---3--:R-:W-:Y:S05]  /*99d0*/  @!P0 NANOSLEEP.SYNCS 0x989680 ;  /* 0x009896800000895d */ /* 0x008fea0003900000 */
[----:B------:R-:W3:Y:S02]  /*99e0*/  @!P0 SYNCS.PHASECHK.TRANS64 P0, [R87+URZ+0x60], R4 ;  /* 0x00006004570085a7 */ /* 0x000ee400080010ff */
[----:B---3--:R-:W-:Y:S05]  /*99f0*/  @!P0 BRA `(.L_x_135) ;  /* 0xfffffffc00f08947 */ /* 0x008fea000383ffff */
[----:B------:R-:W-:Y:S05]  /*9a00*/  BRA `(.L_x_134) ;  /* 0xffffffdc00c47947 */ /* 0x000fea000383ffff */
.L_x_143:
[----:B--2---:R2:W3:Y:S02]  /*9a10*/  SYNCS.PHASECHK.TRANS64.TRYWAIT P0, [R92+URZ+0x60], R3 ;  /* 0x000060035c0075a7 */ /* 0x0044e400080011ff */
[----:B---3--:R-:W-:Y:S05]  /*9a20*/  @!P0 NANOSLEEP.SYNCS 0x989680 ;  /* 0x009896800000895d */ /* 0x008fea0003900000 */
[----:B------:R-:W3:Y:S02]  /*9a30*/  @!P0 SYNCS.PHASECHK.TRANS64 P0, [R92+URZ+0x60], R3 ;  /* 0x000060035c0085a7 */ /* 0x000ee400080010ff */
[----:B---3--:R-:W-:Y:S05]  /*9a40*/  @!P0 BRA `(.L_x_143) ;  /* 0xfffffffc00f08947 */ /* 0x008fea000383ffff */
[----:B------:R-:W-:Y:S05]  /*9a50*/  BRA `(.L_x_142) ;  /* 0xffffffe400e07947 */ /* 0x000fea000383ffff */
        .weak           $__internal_0_$__cuda_sm10x_tcgen05_guardrail_trap_col_being_dealloced_not_returned_by_alloc
        .type           $__internal_0_$__cuda_sm10x_tcgen05_guardrail_trap_col_being_dealloced_not_returned_by_alloc,@function
        .size           $__internal_0_$__cuda_sm10x_tcgen05_guardrail_trap_col_being_dealloced_not_returned_by_alloc,($__internal_1_$__cuda_sm10x_tcgen05_guardrail_trap_phase_invalid_during_alloc - $__internal_0_$__cuda_sm10x_tcgen05_guardrail_trap_col_being_dealloced_not_returned_by_alloc)
$__internal_0_$__cuda_sm10x_tcgen05_guardrail_trap_col_being_dealloced_not_returned_by_alloc:
[----:B------:R-:W-:Y:S05]  /*9a60*/  BPT.TRAP 0x1 ;  /* 0x000000040000795c */ /* 0x000fea0000300000 */
[----:B------:R-:W-:-:S04]  /*9a70*/  HFMA2 R3, -RZ, RZ, 0, 0 ;  /* 0x00000000ff037431 */ /* 0x000fc800000001ff */
[----:B------:R-:W-:Y:S05]  /*9a80*/  RET.REL.NODEC R2 `(_ZN7cutlass13device_kernelINS_4gemm6kernel13GemmUniversalIN4cute5tupleIJiiiiEEENS1_10collective13CollectiveMmaINS1_35MainloopSm100TmaUmmaWarpSpecializedILi6ELi2ELi4ENS5_IJNS4_1CILi4EEENSA_ILi2EEENSA_ILi1EEEEEEEENS5_IJNSA_ILi128EEESG_NSA_ILi64EEEEEENS_6half_tENS5_IJSD_llEEESJ_SK_NS4_8TiledMMAINS4_8MMA_AtomIJNS4_26SM100_MMA_F16BF16_2x1SM_SSISJ_SJ_fLi128ELi128ELNS4_4UMMA5MajorE1ELSP_1ELNSO_7ScaleInE0ELSQ_0EEEEEENS4_6LayoutINS5_IJSD_SD_SD_EEENS5_IJNSA_ILi0EEESV_SV_EEEEENS5_IJNS4_10UnderscoreESY_SY_EEEEENS4_28SM100_TMA_2SM_LOAD_MULTICASTENS4_14ComposedLayoutINS4_7SwizzleILi3ELi4ELi3EEENS4_18smem_ptr_flag_bitsILi16EEENST_INS5_IJSH_NSA_ILi8EEEEEENS5_IJSD_SH_EEEEEEEvNS4_8identityES11_S1B_vS1C_EENS_8epilogue10collective18CollectiveEpilogueINS1E_23Sm100TmaWarpSpecializedILi4ELi2ELi16ELb1ELb0EEEJNS5_IJSH_SG_SH_EEENS5_IJNST_ISH_SD_EENST_INS5_IJNSA_ILi16EEESC_EEES19_EEEEESJ_NS5_IJlSD_lEEESJ_S1P_NS1E_6fusion15FusionCallbacksIS1I_NS1Q_17LinearCombinationISJ_fSJ_fLNS_15FloatRoundStyleE2EEES1J_S1O_JEEENS4_5SM1004TMEM4LOAD26SM100_TMEM_LOAD_32dp32b16xENS4_13SM90_TMA_LOADENS12_INS13_ILi1ELi4ELi3EEES16_NST_INS5_IJS17_S1L_EEENS5_IJS1L_SD_EEEEEEENS4_39AutoVectorizingCopyWithAssumedAlignmentILi128EEENS4_14SM90_TMA_STOREES25_S27_S27_EEEvvEEEEvNT_6ParamsE) ;  /* 0xffffff64025c7950 */ /* 0x000fea0003c3ffff */
        .weak           $__internal_1_$__cuda_sm10x_tcgen05_guardrail_trap_phase_invalid_during_alloc
        .type           $__internal_1_$__cuda_sm10x_tcgen05_guardrail_trap_phase_invalid_during_alloc,@function
        .size           $__internal_1_$__cuda_sm10x_tcgen05_guardrail_trap_phase_invalid_during_alloc,($__internal_2_$__cuda_sm10x_tcgen05_guardrail_trap_unallocated_columns_being_dealloced - $__internal_1_$__cuda_sm10x_tcgen05_guardrail_trap_phase_invalid_during_alloc)
$__internal_1_$__cuda_sm10x_tcgen05_guardrail_trap_phase_invalid_during_alloc:
[----:B------:R-:W-:Y:S05]  /*9a90*/  BPT.TRAP 0x1 ;  /* 0x000000040000795c */ /* 0x000fea0000300000 */
[----:B------:R-:W-:-:S04]  /*9aa0*/  MOV R3, 0x0 ;  /* 0x0000000000037802 */ /* 0x000fc80000000f00 */
[----:B------:R-:W-:Y:S05]  /*9ab0*/  RET.REL.NODEC R2 `(_ZN7cutlass13device_kernelINS_4gemm6kernel13GemmUniversalIN4cute5tupleIJiiiiEEENS1_10collective13CollectiveMmaINS1_35MainloopSm100TmaUmmaWarpSpecializedILi6ELi2ELi4ENS5_IJNS4_1CILi4EEENSA_ILi2EEENSA_ILi1EEEEEEEENS5_IJNSA_ILi128EEESG_NSA_ILi64EEEEEENS_6half_tENS5_IJSD_llEEESJ_SK_NS4_8TiledMMAINS4_8MMA_AtomIJNS4_26SM100_MMA_F16BF16_2x1SM_SSISJ_SJ_fLi128ELi128ELNS4_4UMMA5MajorE1ELSP_1ELNSO_7ScaleInE0ELSQ_0EEEEEENS4_6LayoutINS5_IJSD_SD_SD_EEENS5_IJNSA_ILi0EEESV_SV_EEEEENS5_IJNS4_10UnderscoreESY_SY_EEEEENS4_28SM100_TMA_2SM_LOAD_MULTICASTENS4_14ComposedLayoutINS4_7SwizzleILi3ELi4ELi3EEENS4_18smem_ptr_flag_bitsILi16EEENST_INS5_IJSH_NSA_ILi8EEEEEENS5_IJSD_SH_EEEEEEEvNS4_8identityES11_S1B_vS1C_EENS_8epilogue10collective18CollectiveEpilogueINS1E_23Sm100TmaWarpSpecializedILi4ELi2ELi16ELb1ELb0EEEJNS5_IJSH_SG_SH_EEENS5_IJNST_ISH_SD_EENST_INS5_IJNSA_ILi16EEESC_EEES19_EEEEESJ_NS5_IJlSD_lEEESJ_S1P_NS1E_6fusion15FusionCallbacksIS1I_NS1Q_17LinearCombinationISJ_fSJ_fLNS_15FloatRoundStyleE2EEES1J_S1O_JEEENS4_5SM1004TMEM4LOAD26SM100_TMEM_LOAD_32dp32b16xENS4_13SM90_TMA_LOADENS12_INS13_ILi1ELi4ELi3EEES16_NST_INS5_IJS17_S1L_EEENS5_IJS1L_SD_EEEEEEENS4_39AutoVectorizingCopyWithAssumedAlignmentILi128EEENS4_14SM90_TMA_STOREES25_S27_S27_EEEvvEEEEvNT_6ParamsE) ;  /* 0xffffff6402507950 */ /* 0x000fea0003c3ffff */
        .weak           $__internal_2_$__cuda_sm10x_tcgen05_guardrail_trap_unallocated_columns_being_dealloced
        .type           $__internal_2_$__cuda_sm10x_tcgen05_guardrail_trap_unallocated_columns_being_dealloced,@function
        .size           $__internal_2_$__cuda_sm10x_tcgen05_guardrail_trap_unallocated_columns_being_dealloced,(.L_x_205 - $__internal_2_$__cuda_sm10x_tcgen05_guardrail_trap_unallocated_columns_being_dealloced)
$__internal_2_$__cuda_sm10x_tcgen05_guardrail_trap_unallocated_columns_being_dealloced:
[----:B------:R-:W-:Y:S05]  /*9ac0*/  BPT.TRAP 0x1 ;  /* 0x000000040000795c */ /* 0x000fea0000300000 */
[----:B------:R-:W-:-:S04]  /*9ad0*/  HFMA2 R3, -RZ, RZ, 0, 0 ;  /* 0x00000000ff037431 */ /* 0x000fc800000001ff */
[----:B------:R-:W-:Y:S05]  /*9ae0*/  RET.REL.NODEC R2 `(_ZN7cutlass13device_kernelINS_4gemm6kernel13GemmUniversalIN4cute5tupleIJiiiiEEENS1_10collective13CollectiveMmaINS1_35MainloopSm100TmaUmmaWarpSpecializedILi6ELi2ELi4ENS5_IJNS4_1CILi4EEENSA_ILi2EEENSA_ILi1EEEEEEEENS5_IJNSA_ILi128EEESG_NSA_ILi64EEEEEENS_6half_tENS5_IJSD_llEEESJ_SK_NS4_8TiledMMAINS4_8MMA_AtomIJNS4_26SM100_MMA_F16BF16_2x1SM_SSISJ_SJ_fLi128ELi128ELNS4_4UMMA5MajorE1ELSP_1ELNSO_7ScaleInE0ELSQ_0EEEEEENS4_6LayoutINS5_IJSD_SD_SD_EEENS5_IJNSA_ILi0EEESV_SV_EEEEENS5_IJNS4_10UnderscoreESY_SY_EEEEENS4_28SM100_TMA_2SM_LOAD_MULTICASTENS4_14ComposedLayoutINS4_7SwizzleILi3ELi4ELi3EEENS4_18smem_ptr_flag_bitsILi16EEENST_INS5_IJSH_NSA_ILi8EEEEEENS5_IJSD_SH_EEEEEEEvNS4_8identityES11_S1B_vS1C_EENS_8epilogue10collective18CollectiveEpilogueINS1E_23Sm100TmaWarpSpecializedILi4ELi2ELi16ELb1ELb0EEEJNS5_IJSH_SG_SH_EEENS5_IJNST_ISH_SD_EENST_INS5_IJNSA_ILi16EEESC_EEES19_EEEEESJ_NS5_IJlSD_lEEESJ_S1P_NS1E_6fusion15FusionCallbacksIS1I_NS1Q_17LinearCombinationISJ_fSJ_fLNS_15FloatRoundStyleE2EEES1J_S1O_JEEENS4_5SM1004TMEM4LOAD26SM100_TMEM_LOAD_32dp32b16xENS4_13SM90_TMA_LOADENS12_INS13_ILi1ELi4ELi3EEES16_NST_INS5_IJS17_S1L_EEENS5_IJS1L_SD_EEEEEEENS4_39AutoVectorizingCopyWithAssumedAlignmentILi128EEENS4_14SM90_TMA_STOREES25_S27_S27_EEEvvEEEEvNT_6ParamsE) ;  /* 0xffffff6402447950 */ /* 0x000fea0003c3ffff */
.L_x_204:
[----:B------:R-:W-:-:S00]  /*9af0*/  BRA `(.L_x_204) ;  /* 0xfffffffc00fc7947 */ /* 0x000fc0000383ffff */
[----:B------:R-:W-:-:S00]  /*9b00*/  NOP ;  /* 0x0000000000007918 */ /* 0x000fc00000000000 */
[----:B------:R-:W-:-:S00]  /*9b10*/  NOP ;  /* 0x0000000000007918 */ /* 0x000fc00000000000 */
[----:B------:R-:W-:-:S00]  /*9b20*/  NOP ;  /* 0x0000000000007918 */ /* 0x000fc00000000000 */
[----:B------:R-:W-:-:S00]  /*9b30*/  NOP ;  /* 0x0000000000007918 */ /* 0x000fc00000000000 */
[----:B------:R-:W-:-:S00]  /*9b40*/  NOP ;  /* 0x0000000000007918 */ /* 0x000fc00000000000 */
[----:B------:R-:W-:-:S00]  /*9b50*/  NOP ;  /* 0x0000000000007918 */ /* 0x000fc00000000000 */
[----:B------:R-:W-:-:S00]  /*9b60*/  NOP ;  /* 0x0000000000007918 */ /* 0x000fc00000000000 */
[----:B------:R-:W-:-:S00]  /*9b70*/  NOP ;  /* 0x0000000000007918 */ /* 0x000fc00000000000 */
.L_x_205:


//--------------------- .nv.global.init           --------------------------
	.section	.nv.global.init,"aw",@progbits
.nv.global.init:
	.type		$str$27,@object
	.size		$str$27,($str$28 - $str$27)
$str$27:
        /*0000*/ 	.byte	0x28, 0x61, 0x64, 0x64, 0x72, 0x65, 0x73, 0x73, 0x20, 0x26, 0x20, 0x6d, 0x61, 0x73, 0x6b, 0x29
        /*0010*/ 	.byte	0x20, 0x3d, 0x3d, 0x20, 0x30, 0x00
	.type		$str$28,@object
	.size		$str$28,($str$26 - $str$28)
$str$28:
        /*0016*/ 	.byte	0x2f, 0x74, 0x6d, 0x70, 0x2f, 0x63, 0x75, 0x74, 0x6c, 0x61, 0x73, 0x73, 0x5f, 0x73, 0x77, 0x65
        /*0026*/ 	.byte	0x65, 0x70, 0x5f, 0x73, 0x72, 0x63, 0x2f, 0x69, 0x6e, 0x63, 0x6c, 0x75, 0x64, 0x65, 0x2f, 0x63
        /*0036*/ 	.byte	0x75, 0x74, 0x65, 0x2f, 0x70, 0x6f, 0x69, 0x6e, 0x74, 0x65, 0x72, 0x5f, 0x66, 0x6c, 0x61, 0x67
        /*0046*/ 	.byte	0x67, 0x65, 0x64, 0x2e, 0x68, 0x70, 0x70, 0x00
	.type		$str$26,@object
	.size		$str$26,($str$25 - $str$26)
$str$26:
        /*004e*/ 	.byte	0x2f, 0x74, 0x6d, 0x70, 0x2f, 0x63, 0x75, 0x74, 0x6c, 0x61, 0x73, 0x73, 0x5f, 0x73, 0x77, 0x65
        /*005e*/ 	.byte	0x65, 0x70, 0x5f, 0x73, 0x72, 0x63, 0x2f, 0x69, 0x6e, 0x63, 0x6c, 0x75, 0x64, 0x65, 0x2f, 0x63
        /*006e*/ 	.byte	0x75, 0x74, 0x65, 0x2f, 0x61, 0x74, 0x6f, 0x6d, 0x2f, 0x63, 0x6f, 0x70, 0x79, 0x5f, 0x74, 0x72
        /*007e*/ 	.byte	0x61, 0x69, 0x74, 0x73, 0x5f, 0x73, 0x6d, 0x31, 0x30, 0x30, 0x2e, 0x68, 0x70, 0x70, 0x00
	.type		$str$25,@object
	.size		$str$25,(__unnamed_1 - $str$25)
$str$25:
        /*008d*/ 	.byte	0x28, 0x28, 0x75, 0x69, 0x6e, 0x74, 0x33, 0x32, 0x5f, 0x74, 0x28, 0x74, 0x68, 0x72, 0x65, 0x61
        /*009d*/ 	.byte	0x64, 0x49, 0x64, 0x78, 0x2e, 0x78, 0x29, 0x20, 0x2f, 0x20, 0x33, 0x32, 0x29, 0x20, 0x25, 0x20
        /*00ad*/ 	.byte	0x34, 0x29, 0x20, 0x3d, 0x3d, 0x20, 0x28, 0x28, 0x28, 0x74, 0x6d, 0x65, 0x6d, 0x5f, 0x61, 0x64
        /*00bd*/ 	.byte	0x64, 0x72, 0x20, 0x3e, 0x3e, 0x20, 0x31, 0x36, 0x29, 0x20, 0x2f, 0x20, 0x33, 0x32, 0x29, 0x20
        /*00cd*/ 	.byte	0x25, 0x20, 0x34, 0x29, 0x00
	.type		__unnamed_1,@object
	.size		__unnamed_1,(__unnamed_2 - __unnamed_1)
__unnamed_1:
        /*00d2*/ 	.byte	0x61, 0x75, 0x74, 0x6f, 0x20, 0x63, 0x75, 0x74, 0x65, 0x3a, 0x3a, 0x61, 0x73, 0x5f, 0x70, 0x6f
        /* <DEDUP_REMOVED lines=24> */
        /*0262*/ 	.byte	0x34, 0x38, 0x3e, 0x3e, 0x3e, 0x3e, 0x5d, 0x00
	.type		__unnamed_2,@object
	.size		__unnamed_2,(.L_2 - __unnamed_2)
__unnamed_2:
        /* <DEDUP_REMOVED lines=40> */
        /*04ea*/ 	.byte	0x3a, 0x3a, 0x43, 0x3c, 0x30, 0x3e, 0x3e, 0x3e, 0x3e, 0x5d, 0x00
.L_2:


//--------------------- .nv.shared._ZN7cutlass13device_kernelINS_4gemm6kernel13GemmUniversalIN4cute5tupleIJiiiiEEENS1_10collective13CollectiveMmaINS1_35MainloopSm100TmaUmmaWarpSpecializedILi6ELi2ELi4ENS5_IJNS4_1CILi4EEENSA_ILi2EEENSA_ILi1EEEEEEEENS5_IJNSA_ILi128EEESG_NSA_ILi64EEEEEENS_6half_tENS5_IJSD_llEEESJ_SK_NS4_8TiledMMAINS4_8MMA_AtomIJNS4_26SM100_MMA_F16BF16_2x1SM_SSISJ_SJ_fLi128ELi128ELNS4_4UMMA5MajorE1ELSP_1ELNSO_7ScaleInE0ELSQ_0EEEEEENS4_6LayoutINS5_IJSD_SD_SD_EEENS5_IJNSA_ILi0EEESV_SV_EEEEENS5_IJNS4_10UnderscoreESY_SY_EEEEENS4_28SM100_TMA_2SM_LOAD_MULTICASTENS4_14ComposedLayoutINS4_7SwizzleILi3ELi4ELi3EEENS4_18smem_ptr_flag_bitsILi16EEENST_INS5_IJSH_NSA_ILi8EEEEEENS5_IJSD_SH_EEEEEEEvNS4_8identityES11_S1B_vS1C_EENS_8epilogue10collective18CollectiveEpilogueINS1E_23Sm100TmaWarpSpecializedILi4ELi2ELi16ELb1ELb0EEEJNS5_IJSH_SG_SH_EEENS5_IJNST_ISH_SD_EENST_INS5_IJNSA_ILi16EEESC_EEES19_EEEEESJ_NS5_IJlSD_lEEESJ_S1P_NS1E_6fusion15FusionCallbacksIS1I_NS1Q_17LinearCombinationISJ_fSJ_fLNS_15FloatRoundStyleE2EEES1J_S1O_JEEENS4_5SM1004TMEM4LOAD26SM100_TMEM_LOAD_32dp32b16xENS4_13SM90_TMA_LOADENS12_INS13_ILi1ELi4ELi3EEES16_NST_INS5_IJS17_S1L_EEENS5_IJS1L_SD_EEEEEEENS4_39AutoVectorizingCopyWithAssumedAlignmentILi128EEENS4_14SM90_TMA_STOREES25_S27_S27_EEEvvEEEEvNT_6ParamsE --------------------------
	.section	.nv.shared._ZN7cutlass13device_kernelINS_4gemm6kernel13GemmUniversalIN4cute5tupleIJiiiiEEENS1_10collective13CollectiveMmaINS1_35MainloopSm100TmaUmmaWarpSpecializedILi6ELi2ELi4ENS5_IJNS4_1CILi4EEENSA_ILi2EEENSA_ILi1EEEEEEEENS5_IJNSA_ILi128EEESG_NSA_ILi64EEEEEENS_6half_tENS5_IJSD_llEEESJ_SK_NS4_8TiledMMAINS4_8MMA_AtomIJNS4_26SM100_MMA_F16BF16_2x1SM_SSISJ_SJ_fLi128ELi128ELNS4_4UMMA5MajorE1ELSP_1ELNSO_7ScaleInE0ELSQ_0EEEEEENS4_6LayoutINS5_IJSD_SD_SD_EEENS5_IJNSA_ILi0EEESV_SV_EEEEENS5_IJNS4_10UnderscoreESY_SY_EEEEENS4_28SM100_TMA_2SM_LOAD_MULTICASTENS4_14ComposedLayoutINS4_7SwizzleILi3ELi4ELi3EEENS4_18smem_ptr_flag_bitsILi16EEENST_INS5_IJSH_NSA_ILi8EEEEEENS5_IJSD_SH_EEEEEEEvNS4_8identityES11_S1B_vS1C_EENS_8epilogue10collective18CollectiveEpilogueINS1E_23Sm100TmaWarpSpecializedILi4ELi2ELi16ELb1ELb0EEEJNS5_IJSH_SG_SH_EEENS5_IJNST_ISH_SD_EENST_INS5_IJNSA_ILi16EEESC_EEES19_EEEEESJ_NS5_IJlSD_lEEESJ_S1P_NS1E_6fusion15FusionCallbacksIS1I_NS1Q_17LinearCombinationISJ_fSJ_fLNS_15FloatRoundStyleE2EEES1J_S1O_JEEENS4_5SM1004TMEM4LOAD26SM100_TMEM_LOAD_32dp32b16xENS4_13SM90_TMA_LOADENS12_INS13_ILi1ELi4ELi3EEES16_NST_INS5_IJS17_S1L_EEENS5_IJS1L_SD_EEEEEEENS4_39AutoVectorizingCopyWithAssumedAlignmentILi128EEENS4_14SM90_TMA_STOREES25_S27_S27_EEEvvEEEEvNT_6ParamsE,"aw",@nobits
	.sectionflags	@""
	.align	16
	.zero		1024


//--------------------- .nv.shared.reserved.0     --------------------------
	.section	.nv.shared.reserved.0,"aw",@nobits
	.weak		__nv_reservedSMEM_offset_0_alias
	.size		__nv_reservedSMEM_offset_0_alias, 0, 64
	.other		__nv_reservedSMEM_offset_0_alias,@"STO_CUDA_RESERVED_SHARED STV_DEFAULT"
__nv_reservedSMEM_offset_0_alias:
	.zero		0
.nv.shared.reserved.0:
	.zero		64
	.weak		__nv_reservedSMEM_tcgen05_partition
	.type		__nv_reservedSMEM_tcgen05_partition,@object
	.size		__nv_reservedSMEM_tcgen05_partition,(.L_0 - __nv_reservedSMEM_tcgen05_partition)
__nv_reservedSMEM_tcgen05_partition:
	.zero		32
.L_0:


//--------------------- .nv.global                --------------------------
	.section	.nv.global,"aw",@nobits
.nv.global:
	.type		_ZN40_INTERNAL_9b147761_4_k_cu_a73b459a_363034cute1_E,@object
	.size		_ZN40_INTERNAL_9b147761_4_k_cu_a73b459a_363034cute1_E,(_ZN40_INTERNAL_9b147761_4_k_cu_a73b459a_363034cuda3std3__45__cpo6cbeginE - _ZN40_INTERNAL_9b147761_4_k_cu_a73b459a_363034cute1_E)
_ZN40_INTERNAL_9b147761_4_k_cu_a73b459a_363034cute1_E:
	.zero		1
	.type		_ZN40_INTERNAL_9b147761_4_k_cu_a73b459a_363034cuda3std3__45__cpo6cbeginE,@object
	.size		_ZN40_INTERNAL_9b147761_4_k_cu_a73b459a_363034cuda3std3__45__cpo6cbeginE,(_ZN40_INTERNAL_9b147761_4_k_cu_a73b459a_363034cuda3std3__48in_placeE - _ZN40_INTERNAL_9b147761_4_k_cu_a73b459a_363034cuda3std3__45__cpo6cbeginE)
_ZN40_INTERNAL_9b147761_4_k_cu_a73b459a_363034cuda3std3__45__cpo6cbeginE:
	.zero		1
	.type		_ZN40_INTERNAL_9b147761_4_k_cu_a73b459a_363034cuda3std3__48in_placeE,@object
	.size		_ZN40_INTERNAL_9b147761_4_k_cu_a73b459a_363034cuda3std3__48in_placeE,(_ZN40_INTERNAL_9b147761_4_k_cu_a73b459a_363034cuda3std6ranges3__45__cpo9iter_moveE - _ZN40_INTERNAL_9b147761_4_k_cu_a73b459a_363034cuda3std3__48in_placeE)
_ZN40_INTERNAL_9b147761_4_k_cu_a73b459a_363034cuda3std3__48in_placeE:
	.zero		1
	.type		_ZN40_INTERNAL_9b147761_4_k_cu_a73b459a_363034cuda3std6ranges3__45__cpo9iter_moveE,@object
	.size		_ZN40_INTERNAL_9b147761_4_k_cu_a73b459a_363034cuda3std6ranges3__45__cpo9iter_moveE,(_ZN40_INTERNAL_9b147761_4_k_cu_a73b459a_363034cuda3std3__45__cpo5beginE - _ZN40_INTERNAL_9b147761_4_k_cu_a73b459a_363034cuda3std6ranges3__45__cpo9iter_moveE)
_ZN40_INTERNAL_9b147761_4_k_cu_a73b459a_363034cuda3std6ranges3__45__cpo9iter_moveE:
	.zero		1
	.type		_ZN40_INTERNAL_9b147761_4_k_cu_a73b459a_363034cuda3std3__45__cpo5beginE,@object
	.size		_ZN40_INTERNAL_9b147761_4_k_cu_a73b459a_363034cuda3std3__45__cpo5beginE,(_ZN40_INTERNAL_9b147761_4_k_cu_a73b459a_363034cuda3std3__442_GLOBAL__N__9b147761_4_k_cu_a73b459a_363036ignoreE - _ZN40_INTERNAL_9b147761_4_k_cu_a73b459a_363034cuda3std3__45__cpo5beginE)
_ZN40_INTERNAL_9b147761_4_k_cu_a73b459a_363034cuda3std3__45__cpo5beginE:
	.zero		1
	.type		_ZN40_INTERNAL_9b147761_4_k_cu_a73b459a_363034cuda3std3__442_GLOBAL__N__9b147761_4_k_cu_a73b459a_363036ignoreE,@object
	.size		_ZN40_INTERNAL_9b147761_4_k_cu_a73b459a_363034cuda3std3__442_GLOBAL__N__9b147761_4_k_cu_a73b459a_363036ignoreE,(_ZN40_INTERNAL_9b147761_4_k_cu_a73b459a_363034cute7productE - _ZN40_INTERNAL_9b147761_4_k_cu_a73b459a_363034cuda3std3__442_GLOBAL__N__9b147761_4_k_cu_a73b459a_363036ignoreE)
_ZN40_INTERNAL_9b147761_4_k_cu_a73b459a_363034cuda3std3__442_GLOBAL__N__9b147761_4_k_cu_a73b459a_363036ignoreE:
	.zero		1
	.type		_ZN40_INTERNAL_9b147761_4_k_cu_a73b459a_363034cute7productE,@object
	.size		_ZN40_INTERNAL_9b147761_4_k_cu_a73b459a_363034cute7productE,(_ZN40_INTERNAL_9b147761_4_k_cu_a73b459a_363034cuda3std3__45__cpo3endE - _ZN40_INTERNAL_9b147761_4_k_cu_a73b459a_363034cute7productE)
_ZN40_INTERNAL_9b147761_4_k_cu_a73b459a_363034cute7productE:
	.zero		1
	.type		_ZN40_INTERNAL_9b147761_4_k_cu_a73b459a_363034cuda3std3__45__cpo3endE,@object
	.size		_ZN40_INTERNAL_9b147761_4_k_cu_a73b459a_363034cuda3std3__45__cpo3endE,(_ZN40_INTERNAL_9b147761_4_k_cu_a73b459a_363034cuda3std3__419piecewise_constructE - _ZN40_INTERNAL_9b147761_4_k_cu_a73b459a_363034cuda3std3__45__cpo3endE)
_ZN40_INTERNAL_9b147761_4_k_cu_a73b459a_363034cuda3std3__45__cpo3endE:
	.zero		1
	.type		_ZN40_INTERNAL_9b147761_4_k_cu_a73b459a_363034cuda3std3__419piecewise_constructE,@object
	.size		_ZN40_INTERNAL_9b147761_4_k_cu_a73b459a_363034cuda3std3__419piecewise_constructE,(_ZN40_INTERNAL_9b147761_4_k_cu_a73b459a_363034cuda3std3__45__cpo4cendE - _ZN40_INTERNAL_9b147761_4_k_cu_a73b459a_363034cuda3std3__419piecewise_constructE)
_ZN40_INTERNAL_9b147761_4_k_cu_a73b459a_363034cuda3std3__419piecewise_constructE:
	.zero		1
	.type		_ZN40_INTERNAL_9b147761_4_k_cu_a73b459a_363034cuda3std3__45__cpo4cendE,@object
	.size		_ZN40_INTERNAL_9b147761_4_k_cu_a73b459a_363034cuda3std3__45__cpo4cendE,(_ZN40_INTERNAL_9b147761_4_k_cu_a73b459a_363034cuda3std6ranges3__45__cpo4swapE - _ZN40_INTERNAL_9b147761_4_k_cu_a73b459a_363034cuda3std3__45__cpo4cendE)
_ZN40_INTERNAL_9b147761_4_k_cu_a73b459a_363034cuda3std3__45__cpo4cendE:
	.zero		1
	.type		_ZN40_INTERNAL_9b147761_4_k_cu_a73b459a_363034cuda3std6ranges3__45__cpo4swapE,@object
	.size		_ZN40_INTERNAL_9b147761_4_k_cu_a73b459a_363034cuda3std6ranges3__45__cpo4swapE,(.L_10 - _ZN40_INTERNAL_9b147761_4_k_cu_a73b459a_363034cuda3std6ranges3__45__cpo4swapE)
_ZN40_INTERNAL_9b147761_4_k_cu_a73b459a_363034cuda3std6ranges3__45__cpo4swapE:
	.zero		1
.L_10:


//--------------------- .nv.constant0._ZN7cutlass13device_kernelINS_4gemm6kernel13GemmUniversalIN4cute5tupleIJiiiiEEENS1_10collective13CollectiveMmaINS1_35MainloopSm100TmaUmmaWarpSpecializedILi6ELi2ELi4ENS5_IJNS4_1CILi4EEENSA_ILi2EEENSA_ILi1EEEEEEEENS5_IJNSA_ILi128EEESG_NSA_ILi64EEEEEENS_6half_tENS5_IJSD_llEEESJ_SK_NS4_8TiledMMAINS4_8MMA_AtomIJNS4_26SM100_MMA_F16BF16_2x1SM_SSISJ_SJ_fLi128ELi128ELNS4_4UMMA5MajorE1ELSP_1ELNSO_7ScaleInE0ELSQ_0EEEEEENS4_6LayoutINS5_IJSD_SD_SD_EEENS5_IJNSA_ILi0EEESV_SV_EEEEENS5_IJNS4_10UnderscoreESY_SY_EEEEENS4_28SM100_TMA_2SM_LOAD_MULTICASTENS4_14ComposedLayoutINS4_7SwizzleILi3ELi4ELi3EEENS4_18smem_ptr_flag_bitsILi16EEENST_INS5_IJSH_NSA_ILi8EEEEEENS5_IJSD_SH_EEEEEEEvNS4_8identityES11_S1B_vS1C_EENS_8epilogue10collective18CollectiveEpilogueINS1E_23Sm100TmaWarpSpecializedILi4ELi2ELi16ELb1ELb0EEEJNS5_IJSH_SG_SH_EEENS5_IJNST_ISH_SD_EENST_INS5_IJNSA_ILi16EEESC_EEES19_EEEEESJ_NS5_IJlSD_lEEESJ_S1P_NS1E_6fusion15FusionCallbacksIS1I_NS1Q_17LinearCombinationISJ_fSJ_fLNS_15FloatRoundStyleE2EEES1J_S1O_JEEENS4_5SM1004TMEM4LOAD26SM100_TMEM_LOAD_32dp32b16xENS4_13SM90_TMA_LOADENS12_INS13_ILi1ELi4ELi3EEES16_NST_INS5_IJS17_S1L_EEENS5_IJS1L_SD_EEEEEEENS4_39AutoVectorizingCopyWithAssumedAlignmentILi128EEENS4_14SM90_TMA_STOREES25_S27_S27_EEEvvEEEEvNT_6ParamsE --------------------------
	.section	.nv.constant0._ZN7cutlass13device_kernelINS_4gemm6kernel13GemmUniversalIN4cute5tupleIJiiiiEEENS1_10collective13CollectiveMmaINS1_35MainloopSm100TmaUmmaWarpSpecializedILi6ELi2ELi4ENS5_IJNS4_1CILi4EEENSA_ILi2EEENSA_ILi1EEEEEEEENS5_IJNSA_ILi128EEESG_NSA_ILi64EEEEEENS_6half_tENS5_IJSD_llEEESJ_SK_NS4_8TiledMMAINS4_8MMA_AtomIJNS4_26SM100_MMA_F16BF16_2x1SM_SSISJ_SJ_fLi128ELi128ELNS4_4UMMA5MajorE1ELSP_1ELNSO_7ScaleInE0ELSQ_0EEEEEENS4_6LayoutINS5_IJSD_SD_SD_EEENS5_IJNSA_ILi0EEESV_SV_EEEEENS5_IJNS4_10UnderscoreESY_SY_EEEEENS4_28SM100_TMA_2SM_LOAD_MULTICASTENS4_14ComposedLayoutINS4_7SwizzleILi3ELi4ELi3EEENS4_18smem_ptr_flag_bitsILi16EEENST_INS5_IJSH_NSA_ILi8EEEEEENS5_IJSD_SH_EEEEEEEvNS4_8identityES11_S1B_vS1C_EENS_8epilogue10collective18CollectiveEpilogueINS1E_23Sm100TmaWarpSpecializedILi4ELi2ELi16ELb1ELb0EEEJNS5_IJSH_SG_SH_EEENS5_IJNST_ISH_SD_EENST_INS5_IJNSA_ILi16EEESC_EEES19_EEEEESJ_NS5_IJlSD_lEEESJ_S1P_NS1E_6fusion15FusionCallbacksIS1I_NS1Q_17LinearCombinationISJ_fSJ_fLNS_15FloatRoundStyleE2EEES1J_S1O_JEEENS4_5SM1004TMEM4LOAD26SM100_TMEM_LOAD_32dp32b16xENS4_13SM90_TMA_LOADENS12_INS13_ILi1ELi4ELi3EEES16_NST_INS5_IJS17_S1L_EEENS5_IJS1L_SD_EEEEEEENS4_39AutoVectorizingCopyWithAssumedAlignmentILi128EEENS4_14SM90_TMA_STOREES25_S27_S27_EEEvvEEEEvNT_6ParamsE,"a",@progbits
	.sectionflags	@""
	.align	4
.nv.constant0._ZN7cutlass13device_kernelINS_4gemm6kernel13GemmUniversalIN4cute5tupleIJiiiiEEENS1_10collective13CollectiveMmaINS1_35MainloopSm100TmaUmmaWarpSpecializedILi6ELi2ELi4ENS5_IJNS4_1CILi4EEENSA_ILi2EEENSA_ILi1EEEEEEEENS5_IJNSA_ILi128EEESG_NSA_ILi64EEEEEENS_6half_tENS5_IJSD_llEEESJ_SK_NS4_8TiledMMAINS4_8MMA_AtomIJNS4_26SM100_MMA_F16BF16_2x1SM_SSISJ_SJ_fLi128ELi128ELNS4_4UMMA5MajorE1ELSP_1ELNSO_7ScaleInE0ELSQ_0EEEEEENS4_6LayoutINS5_IJSD_SD_SD_EEENS5_IJNSA_ILi0EEESV_SV_EEEEENS5_IJNS4_10UnderscoreESY_SY_EEEEENS4_28SM100_TMA_2SM_LOAD_MULTICASTENS4_14ComposedLayoutINS4_7SwizzleILi3ELi4ELi3EEENS4_18smem_ptr_flag_bitsILi16EEENST_INS5_IJSH_NSA_ILi8EEEEEENS5_IJSD_SH_EEEEEEEvNS4_8identityES11_S1B_vS1C_EENS_8epilogue10collective18CollectiveEpilogueINS1E_23Sm100TmaWarpSpecializedILi4ELi2ELi16ELb1ELb0EEEJNS5_IJSH_SG_SH_EEENS5_IJNST_ISH_SD_EENST_INS5_IJNSA_ILi16EEESC_EEES19_EEEEESJ_NS5_IJlSD_lEEESJ_S1P_NS1E_6fusion15FusionCallbacksIS1I_NS1Q_17LinearCombinationISJ_fSJ_fLNS_15FloatRoundStyleE2EEES1J_S1O_JEEENS4_5SM1004TMEM4LOAD26SM100_TMEM_LOAD_32dp32b16xENS4_13SM90_TMA_LOADENS12_INS13_ILi1ELi4ELi3EEES16_NST_INS5_IJS17_S1L_EEENS5_IJS1L_SD_EEEEEEENS4_39AutoVectorizingCopyWithAssumedAlignmentILi128EEENS4_14SM90_TMA_STOREES25_S27_S27_EEEvvEEEEvNT_6ParamsE:
	.zero		2944


//--------------------- SYMBOLS --------------------------

	.type		.nv.reservedSmem.offset0,@object
	.size		.nv.reservedSmem.offset0,0x4
	.type		.nv.reservedSmem.cap,@object
	.size		.nv.reservedSmem.cap,0x4
	.type		__assertfail,@function
